	.target	sm_90a

	.elftype	@"ET_EXEC"


//--------------------- .note.nv.tkinfo           --------------------------
	.section	.note.nv.tkinfo,"",@"SHT_NOTE"
	.sectionflags	@"SHF_NOTE_NV_TKINFO"
	.tkinfo
        /*0018*/ 	.word	0x00000002
        /*0030*/ 	.string	""
        /*0030*/ 	.string	"ptxas"
        /*0030*/ 	.string	"Cuda compilation tools, release 13.0, V13.0.88"
        /*0030*/ 	.string	"Build cuda_13.0.r13.0/compiler.36424714_0"
        /*0030*/ 	.string	"-arch sm_90a -m 64 "



//--------------------- .note.nv.cuinfo           --------------------------
	.section	.note.nv.cuinfo,"",@"SHT_NOTE"
	.sectionflags	@"SHF_NOTE_NV_CUINFO"
        /*0018*/ 	.short	0x0002
        /*001a*/ 	.short	0x005a
        /*001c*/ 	.short	0x0082
	.zero		2


//--------------------- .nv.info                  --------------------------
	.section	.nv.info,"",@"SHT_CUDA_INFO"
	.align	4


	//----- nvinfo : EIATTR_REGCOUNT
	.align		4
        /*0000*/ 	.byte	0x04, 0x2f
        /*0002*/ 	.short	(.L_16 - .L_15)
	.align		4
.L_15:
        /*0004*/ 	.word	index@(_ZN7cutlass13device_kernelINS_4gemm6kernel13GemmUniversalIN4cute5tupleIJiiiiEEENS1_10collective13CollectiveMmaINS1_39MainloopSm90TmaGmmaRmemAWarpSpecializedILi5ENS5_IJNS4_1CILi1EEESB_SB_EEENS1_35KernelTmaWarpSpecializedCooperativeEEENS5_IJNSA_ILi256EEENSA_ILi64EEENSA_ILi32EEEEEEfNS5_IJlSB_lEEEfNS5_IJSB_llEEENS4_8TiledMMAINS4_8MMA_AtomIJNS4_4SM904GMMA29MMA_64x64x8_F32TF32TF32_RS_TNILNSO_7ScaleInE1ELSQ_1EEEEEENS4_6LayoutINS5_IJNSA_ILi2EEESB_SB_EEENS5_IJSB_NSA_ILi0EEESW_EEEEENS5_IJNS4_10UnderscoreESZ_SZ_EEEEENS4_13SM90_TMA_LOADENS4_14ComposedLayoutINS4_7SwizzleILi3ELi4ELi3EEENS4_18smem_ptr_flag_bitsILi32EEENST_INS5_IJNSA_ILi8EEESH_EEENS5_IJSH_SB_EEEEEEEvNS4_8identityES12_NS13_INS14_ILi1ELi4ELi3EEES17_NST_INS5_IJS18_S18_EEENS5_IJSB_S18_EEEEEEENS4_9Copy_AtomIJNS4_39AutoVectorizingCopyWithAssumedAlignmentILi128EEEfEEES1D_EENS_8epilogue10collective6detail29Sm90TmaWarpSpecializedAdapterINS1P_15DefaultEpilogueIfSJ_SJ_NS1O_6thread17LinearCombinationIfLi1EffLNS1T_9ScaleType4KindE0ELNS_15FloatRoundStyleE2EfEENS1_15EpilogueDefaultEEEEEvvEEEEvNT_6ParamsE)
        /*0008*/ 	.word	0x000000a8


	//----- nvinfo : EIATTR_FRAME_SIZE
	.align		4
.L_16:
        /*000c*/ 	.byte	0x04, 0x11
        /*000e*/ 	.short	(.L_18 - .L_17)
	.align		4
.L_17:
        /*0010*/ 	.word	index@(_ZN7cutlass13device_kernelINS_4gemm6kernel13GemmUniversalIN4cute5tupleIJiiiiEEENS1_10collective13CollectiveMmaINS1_39MainloopSm90TmaGmmaRmemAWarpSpecializedILi5ENS5_IJNS4_1CILi1EEESB_SB_EEENS1_35KernelTmaWarpSpecializedCooperativeEEENS5_IJNSA_ILi256EEENSA_ILi64EEENSA_ILi32EEEEEEfNS5_IJlSB_lEEEfNS5_IJSB_llEEENS4_8TiledMMAINS4_8MMA_AtomIJNS4_4SM904GMMA29MMA_64x64x8_F32TF32TF32_RS_TNILNSO_7ScaleInE1ELSQ_1EEEEEENS4_6LayoutINS5_IJNSA_ILi2EEESB_SB_EEENS5_IJSB_NSA_ILi0EEESW_EEEEENS5_IJNS4_10UnderscoreESZ_SZ_EEEEENS4_13SM90_TMA_LOADENS4_14ComposedLayoutINS4_7SwizzleILi3ELi4ELi3EEENS4_18smem_ptr_flag_bitsILi32EEENST_INS5_IJNSA_ILi8EEESH_EEENS5_IJSH_SB_EEEEEEEvNS4_8identityES12_NS13_INS14_ILi1ELi4ELi3EEES17_NST_INS5_IJS18_S18_EEENS5_IJSB_S18_EEEEEEENS4_9Copy_AtomIJNS4_39AutoVectorizingCopyWithAssumedAlignmentILi128EEEfEEES1D_EENS_8epilogue10collective6detail29Sm90TmaWarpSpecializedAdapterINS1P_15DefaultEpilogueIfSJ_SJ_NS1O_6thread17LinearCombinationIfLi1EffLNS1T_9ScaleType4KindE0ELNS_15FloatRoundStyleE2EfEENS1_15EpilogueDefaultEEEEEvvEEEEvNT_6ParamsE)
        /*0014*/ 	.word	0x00000048


	//----- nvinfo : EIATTR_MIN_STACK_SIZE
	.align		4
.L_18:
        /*0018*/ 	.byte	0x04, 0x12
        /*001a*/ 	.short	(.L_20 - .L_19)
	.align		4
.L_19:
        /*001c*/ 	.word	index@(_ZN7cutlass13device_kernelINS_4gemm6kernel13GemmUniversalIN4cute5tupleIJiiiiEEENS1_10collective13CollectiveMmaINS1_39MainloopSm90TmaGmmaRmemAWarpSpecializedILi5ENS5_IJNS4_1CILi1EEESB_SB_EEENS1_35KernelTmaWarpSpecializedCooperativeEEENS5_IJNSA_ILi256EEENSA_ILi64EEENSA_ILi32EEEEEEfNS5_IJlSB_lEEEfNS5_IJSB_llEEENS4_8TiledMMAINS4_8MMA_AtomIJNS4_4SM904GMMA29MMA_64x64x8_F32TF32TF32_RS_TNILNSO_7ScaleInE1ELSQ_1EEEEEENS4_6LayoutINS5_IJNSA_ILi2EEESB_SB_EEENS5_IJSB_NSA_ILi0EEESW_EEEEENS5_IJNS4_10UnderscoreESZ_SZ_EEEEENS4_13SM90_TMA_LOADENS4_14ComposedLayoutINS4_7SwizzleILi3ELi4ELi3EEENS4_18smem_ptr_flag_bitsILi32EEENST_INS5_IJNSA_ILi8EEESH_EEENS5_IJSH_SB_EEEEEEEvNS4_8identityES12_NS13_INS14_ILi1ELi4ELi3EEES17_NST_INS5_IJS18_S18_EEENS5_IJSB_S18_EEEEEEENS4_9Copy_AtomIJNS4_39AutoVectorizingCopyWithAssumedAlignmentILi128EEEfEEES1D_EENS_8epilogue10collective6detail29Sm90TmaWarpSpecializedAdapterINS1P_15DefaultEpilogueIfSJ_SJ_NS1O_6thread17LinearCombinationIfLi1EffLNS1T_9ScaleType4KindE0ELNS_15FloatRoundStyleE2EfEENS1_15EpilogueDefaultEEEEEvvEEEEvNT_6ParamsE)
        /*0020*/ 	.word	0x00000048
.L_20:


//--------------------- .nv.compat                --------------------------
	.section	.nv.compat,"",@"SHT_CUDA_COMPAT_INFO"
	.align	4
        /*0000*/ 	.byte	0x02, 0x09, 0x01, 0x00, 0x02, 0x02, 0x04, 0x00, 0x02, 0x05, 0x05, 0x00, 0x03, 0x07, 0x01, 0x01
        /*0010*/ 	.byte	0x02, 0x03, 0x01, 0x00, 0x02, 0x06, 0x01, 0x00, 0x04, 0x0b, 0x08, 0x00, 0x00, 0x00, 0x00, 0x00
        /*0020*/ 	.byte	0x00, 0x00, 0x00, 0x00


//--------------------- .nv.info._ZN7cutlass13device_kernelINS_4gemm6kernel13GemmUniversalIN4cute5tupleIJiiiiEEENS1_10collective13CollectiveMmaINS1_39MainloopSm90TmaGmmaRmemAWarpSpecializedILi5ENS5_IJNS4_1CILi1EEESB_SB_EEENS1_35KernelTmaWarpSpecializedCooperativeEEENS5_IJNSA_ILi256EEENSA_ILi64EEENSA_ILi32EEEEEEfNS5_IJlSB_lEEEfNS5_IJSB_llEEENS4_8TiledMMAINS4_8MMA_AtomIJNS4_4SM904GMMA29MMA_64x64x8_F32TF32TF32_RS_TNILNSO_7ScaleInE1ELSQ_1EEEEEENS4_6LayoutINS5_IJNSA_ILi2EEESB_SB_EEENS5_IJSB_NSA_ILi0EEESW_EEEEENS5_IJNS4_10UnderscoreESZ_SZ_EEEEENS4_13SM90_TMA_LOADENS4_14ComposedLayoutINS4_7SwizzleILi3ELi4ELi3EEENS4_18smem_ptr_flag_bitsILi32EEENST_INS5_IJNSA_ILi8EEESH_EEENS5_IJSH_SB_EEEEEEEvNS4_8identityES12_NS13_INS14_ILi1ELi4ELi3EEES17_NST_INS5_IJS18_S18_EEENS5_IJSB_S18_EEEEEEENS4_9Copy_AtomIJNS4_39AutoVectorizingCopyWithAssumedAlignmentILi128EEEfEEES1D_EENS_8epilogue10collective6detail29Sm90TmaWarpSpecializedAdapterINS1P_15DefaultEpilogueIfSJ_SJ_NS1O_6thread17LinearCombinationIfLi1EffLNS1T_9ScaleType4KindE0ELNS_15FloatRoundStyleE2EfEENS1_15EpilogueDefaultEEEEEvvEEEEvNT_6ParamsE --------------------------
	.section	.nv.info._ZN7cutlass13device_kernelINS_4gemm6kernel13GemmUniversalIN4cute5tupleIJiiiiEEENS1_10collective13CollectiveMmaINS1_39MainloopSm90TmaGmmaRmemAWarpSpecializedILi5ENS5_IJNS4_1CILi1EEESB_SB_EEENS1_35KernelTmaWarpSpecializedCooperativeEEENS5_IJNSA_ILi256EEENSA_ILi64EEENSA_ILi32EEEEEEfNS5_IJlSB_lEEEfNS5_IJSB_llEEENS4_8TiledMMAINS4_8MMA_AtomIJNS4_4SM904GMMA29MMA_64x64x8_F32TF32TF32_RS_TNILNSO_7ScaleInE1ELSQ_1EEEEEENS4_6LayoutINS5_IJNSA_ILi2EEESB_SB_EEENS5_IJSB_NSA_ILi0EEESW_EEEEENS5_IJNS4_10UnderscoreESZ_SZ_EEEEENS4_13SM90_TMA_LOADENS4_14ComposedLayoutINS4_7SwizzleILi3ELi4ELi3EEENS4_18smem_ptr_flag_bitsILi32EEENST_INS5_IJNSA_ILi8EEESH_EEENS5_IJSH_SB_EEEEEEEvNS4_8identityES12_NS13_INS14_ILi1ELi4ELi3EEES17_NST_INS5_IJS18_S18_EEENS5_IJSB_S18_EEEEEEENS4_9Copy_AtomIJNS4_39AutoVectorizingCopyWithAssumedAlignmentILi128EEEfEEES1D_EENS_8epilogue10collective6detail29Sm90TmaWarpSpecializedAdapterINS1P_15DefaultEpilogueIfSJ_SJ_NS1O_6thread17LinearCombinationIfLi1EffLNS1T_9ScaleType4KindE0ELNS_15FloatRoundStyleE2EfEENS1_15EpilogueDefaultEEEEEvvEEEEvNT_6ParamsE,"",@"SHT_CUDA_INFO"
	.sectionflags	@""
	.align	4


	//----- nvinfo : EIATTR_CUDA_API_VERSION
	.align		4
        /*0000*/ 	.byte	0x04, 0x37
        /*0002*/ 	.short	(.L_22 - .L_21)
.L_21:
        /*0004*/ 	.word	0x00000082


	//----- nvinfo : EIATTR_KPARAM_INFO
	.align		4
.L_22:
        /*0008*/ 	.byte	0x04, 0x17
        /*000a*/ 	.short	(.L_24 - .L_23)
.L_23:
        /*000c*/ 	.word	0x00000000
        /*0010*/ 	.short	0x0000
        /*0012*/ 	.short	0x0070
        /*0014*/ 	.byte	0x00, 0xf0, 0x01, 0x10


	//----- nvinfo : EIATTR_SPARSE_MMA_MASK
	.align		4
.L_24:
        /*0018*/ 	.byte	0x03, 0x50
        /*001a*/ 	.short	0x0000


	//----- nvinfo : EIATTR_MAXREG_COUNT
	.align		4
        /*001c*/ 	.byte	0x03, 0x1b
        /*001e*/ 	.short	0x00a8


	//----- nvinfo : EIATTR_NUM_BARRIERS
	.align		4
        /*0020*/ 	.byte	0x02, 0x4c
        /*0022*/ 	.byte	0x01
	.zero		1


	//----- nvinfo : EIATTR_EXTERNS
	.align		4
        /*0024*/ 	.byte	0x04, 0x0f
        /*0026*/ 	.short	(.L_26 - .L_25)


	//   ....[0]....
	.align		4
.L_25:
        /*0028*/ 	.word	index@(__assertfail)


	//----- nvinfo : EIATTR_ANNOTATIONS
	.align		4
.L_26:
        /*002c*/ 	.byte	0x04, 0x55
        /*002e*/ 	.short	(.L_28 - .L_27)


	//   ....[0]....
.L_27:
        /*0030*/ 	.word	0x00000001
        /*0034*/ 	.byte	0xf0, 0x02, 0x00, 0x00, 0x01, 0x00, 0x00, 0x00, 0xf0, 0x04, 0x00, 0x00, 0x01, 0x00, 0x00, 0x00
        /* <DEDUP_REMOVED lines=35> */
        /*0274*/ 	.byte	0xa0, 0x93, 0x00, 0x00


	//----- nvinfo : EIATTR_MERCURY_ISA_VERSION
	.align		4
.L_28:
        /*0278*/ 	.byte	0x03, 0x5f
        /*027a*/ 	.short	0x0101


	//----- nvinfo : EIATTR_INT_WARP_WIDE_INSTR_OFFSETS
	.align		4
        /*027c*/ 	.byte	0x04, 0x31
        /*027e*/ 	.short	(.L_30 - .L_29)


	//   ....[0]....
.L_29:
        /*0280*/ 	.word	0x000003f0


	//   ....[1]....
        /*0284*/ 	.word	0x00000400


	//   ....[2]....
        /*0288*/ 	.word	0x00000480


	//----- nvinfo : EIATTR_COOP_GROUP_MASK_REGIDS
	.align		4
.L_30:
        /*028c*/ 	.byte	0x04, 0x29
        /*028e*/ 	.short	(.L_32 - .L_31)


	//   ....[0]....
.L_31:
        /*0290*/ 	.word	0xffffffff


	//   ....[1]....
        /*0294*/ 	.word	0xffffffff


	//   ....[2]....
        /*0298*/ 	.word	0xffffffff


	//   ....[3]....
        /*029c*/ 	.word	0xffffffff


	//   ....[4]....
        /*02a0*/ 	.word	0x0500000f


	//----- nvinfo : EIATTR_COOP_GROUP_INSTR_OFFSETS
	.align		4
.L_32:
        /*02a4*/ 	.byte	0x04, 0x28
        /*02a6*/ 	.short	(.L_34 - .L_33)


	//   ....[0]....
.L_33:
        /*02a8*/ 	.word	0x00000070


	//   ....[1]....
        /*02ac*/ 	.word	0x00000080


	//   ....[2]....
        /*02b0*/ 	.word	0x00000140


	//   ....[3]....
        /*02b4*/ 	.word	0x00000330


	//   ....[4]....
        /*02b8*/ 	.word	0x000096f0


	//----- nvinfo : EIATTR_REG_RECONFIG
	.align		4
.L_34:
        /*02bc*/ 	.byte	0x01, 0x54
	.zero		2


	//----- nvinfo : EIATTR_SYSCALL_OFFSETS
	.align		4
        /*02c0*/ 	.byte	0x04, 0x46
        /*02c2*/ 	.short	(.L_36 - .L_35)


	//   ....[0]....
.L_35:
        /*02c4*/ 	.word	0x00001170


	//   ....[1]....
        /*02c8*/ 	.word	0x000012a0


	//   ....[2]....
        /*02cc*/ 	.word	0x00001390


	//   ....[3]....
        /*02d0*/ 	.word	0x00007bc0


	//   ....[4]....
        /*02d4*/ 	.word	0x00007cf0


	//----- nvinfo : EIATTR_MBARRIER_INSTR_OFFSETS
	.align		4
.L_36:
        /*02d8*/ 	.byte	0x04, 0x39
        /*02da*/ 	.short	(.L_38 - .L_37)


	//   ....[0]....
.L_37:
        /*02dc*/ 	.word	0x00000240
        /*02e0*/ 	.word	0x000000ff
        /*02e4*/ 	.word	0x00000000
        /*02e8*/ 	.short	0x0100
        /*02ea*/ 	.byte	0x08
	.zero		1


	//   ....[1]....
        /*02ec*/ 	.word	0x00000250
        /*02f0*/ 	.word	0x000000ff
        /*02f4*/ 	.word	0x00000028
        /*02f8*/ 	.short	0x0100
        /*02fa*/ 	.byte	0x08
	.zero		1


	//   ....[2]....
        /*02fc*/ 	.word	0x00000260
        /*0300*/ 	.word	0x000000ff
        /*0304*/ 	.word	0x00000008
        /*0308*/ 	.short	0x0100
        /*030a*/ 	.byte	0x08
	.zero		1


	//   ....[3]....
        /*030c*/ 	.word	0x00000270
        /*0310*/ 	.word	0x000000ff
        /*0314*/ 	.word	0x00000030
        /*0318*/ 	.short	0x0100
        /*031a*/ 	.byte	0x08
	.zero		1


	//   ....[4]....
        /*031c*/ 	.word	0x00000280
        /*0320*/ 	.word	0x000000ff
        /*0324*/ 	.word	0x00000010
        /*0328*/ 	.short	0x0100
        /*032a*/ 	.byte	0x08
	.zero		1


	//   ....[5]....
        /*032c*/ 	.word	0x00000290
        /*0330*/ 	.word	0x000000ff
        /*0334*/ 	.word	0x00000038
        /*0338*/ 	.short	0x0100
        /*033a*/ 	.byte	0x08
	.zero		1


	//   ....[6]....
        /*033c*/ 	.word	0x000002a0
        /*0340*/ 	.word	0x000000ff
        /*0344*/ 	.word	0x00000018
        /*0348*/ 	.short	0x0100
        /*034a*/ 	.byte	0x08
	.zero		1


	//   ....[7]....
        /*034c*/ 	.word	0x000002b0
        /*0350*/ 	.word	0x000000ff
        /*0354*/ 	.word	0x00000040
        /*0358*/ 	.short	0x0100
        /*035a*/ 	.byte	0x08
	.zero		1


	//   ....[8]....
        /*035c*/ 	.word	0x000002c0
        /*0360*/ 	.word	0x000000ff
        /*0364*/ 	.word	0x00000020
        /*0368*/ 	.short	0x0100
        /*036a*/ 	.byte	0x08
	.zero		1


	//   ....[9]....
        /*036c*/ 	.word	0x000002d0
        /*0370*/ 	.word	0x000000ff
        /*0374*/ 	.word	0x00000048
        /*0378*/ 	.short	0x0100
        /*037a*/ 	.byte	0x08
	.zero		1


	//   ....[10]....
        /*037c*/ 	.word	0x000004a0
        /*0380*/ 	.word	0x000000ff
        /*0384*/ 	.word	0x00000060
        /*0388*/ 	.short	0x0100
        /*038a*/ 	.byte	0x06
	.zero		1


	//   ....[11]....
        /*038c*/ 	.word	0x000004b0
        /*0390*/ 	.word	0x000000ff
        /*0394*/ 	.word	0x00000068
        /*0398*/ 	.short	0x0100
        /*039a*/ 	.byte	0x06
	.zero		1


	//   ....[12]....
        /*039c*/ 	.word	0x00001460
        /*03a0*/ 	.word	0x00000003
        /*03a4*/ 	.word	0x00000000
        /*03a8*/ 	.short	0x010a
        /*03aa*/ 	.byte	0x3f
	.zero		1


	//   ....[13]....
        /*03ac*/ 	.word	0x000014a0
        /*03b0*/ 	.word	0x00000003
        /*03b4*/ 	.word	0x00000000
        /*03b8*/ 	.short	0x010a
        /*03ba*/ 	.byte	0x3f
	.zero		1


	//   ....[14]....
        /*03bc*/ 	.word	0x000016b0
        /*03c0*/ 	.word	0x00000002
        /*03c4*/ 	.word	0x00000000
        /*03c8*/ 	.short	0x010a
        /*03ca*/ 	.byte	0x3f
	.zero		1


	//   ....[15]....
        /*03cc*/ 	.word	0x00001bd0
        /*03d0*/ 	.word	0x00000002
        /*03d4*/ 	.word	0x00000000
        /*03d8*/ 	.short	0x010a
        /*03da*/ 	.byte	0x3f
	.zero		1


	//   ....[16]....
        /*03dc*/ 	.word	0x00001e90
        /*03e0*/ 	.word	0x0000000c
        /*03e4*/ 	.word	0x00000000
        /*03e8*/ 	.short	0x010a
        /*03ea*/ 	.byte	0x3f
	.zero		1


	//   ....[17]....
        /*03ec*/ 	.word	0x000021a0
        /*03f0*/ 	.word	0x000000ff
        /*03f4*/ 	.word	0x00000000
        /*03f8*/ 	.short	0x0101
        /*03fa*/ 	.byte	0x06
	.zero		1


	//   ....[18]....
        /*03fc*/ 	.word	0x00002390
        /*0400*/ 	.word	0x0000000c
        /*0404*/ 	.word	0x00000000
        /*0408*/ 	.short	0x010a
        /*040a*/ 	.byte	0x3f
	.zero		1


	//   ....[19]....
        /*040c*/ 	.word	0x00002880
        /*0410*/ 	.word	0x000000ff
        /*0414*/ 	.word	0x00000000
        /*0418*/ 	.short	0x0101
        /*041a*/ 	.byte	0x04
	.zero		1


	//   ....[20]....
        /*041c*/ 	.word	0x00002ba0
        /*0420*/ 	.word	0x000000ff
        /*0424*/ 	.word	0x00000000
        /*0428*/ 	.short	0x0101
        /*042a*/ 	.byte	0x06
	.zero		1


	//   ....[21]....
        /*042c*/ 	.word	0x00007ff0
        /*0430*/ 	.word	0x00000024
        /*0434*/ 	.word	0x00000028
        /*0438*/ 	.short	0x010a
        /*043a*/ 	.byte	0x3f
	.zero		1


	//   ....[22]....
        /*043c*/ 	.word	0x00008c30
        /*0440*/ 	.word	0x00000000
        /*0444*/ 	.word	0x00000068
        /*0448*/ 	.short	0x0101
        /*044a*/ 	.byte	0x3f
	.zero		1


	//   ....[23]....
        /*044c*/ 	.word	0x00009430
        /*0450*/ 	.word	0x00000007
        /*0454*/ 	.word	0x00000000
        /*0458*/ 	.short	0x010a
        /*045a*/ 	.byte	0x3f
	.zero		1


	//   ....[24]....
        /*045c*/ 	.word	0x000094a0
        /*0460*/ 	.word	0x00000008
        /*0464*/ 	.word	0x00000000
        /*0468*/ 	.short	0x010a
        /*046a*/ 	.byte	0x3f
	.zero		1


	//   ....[25]....
        /*046c*/ 	.word	0x00009530
        /*0470*/ 	.word	0x00000009
        /*0474*/ 	.word	0x00000000
        /*0478*/ 	.short	0x010a
        /*047a*/ 	.byte	0x3f
	.zero		1


	//   ....[26]....
        /*047c*/ 	.word	0x000095c0
        /*0480*/ 	.word	0x00000006
        /*0484*/ 	.word	0x00000000
        /*0488*/ 	.short	0x010a
        /*048a*/ 	.byte	0x3f
	.zero		1


	//   ....[27]....
        /*048c*/ 	.word	0x00009650
        /*0490*/ 	.word	0x00000003
        /*0494*/ 	.word	0x00000000
        /*0498*/ 	.short	0x010a
        /*049a*/ 	.byte	0x3f
	.zero		1


	//   ....[28]....
        /*049c*/ 	.word	0x00009720
        /*04a0*/ 	.word	0x00000003
        /*04a4*/ 	.word	0x00000000
        /*04a8*/ 	.short	0x010a
        /*04aa*/ 	.byte	0x3f
	.zero		1


	//   ....[29]....
        /*04ac*/ 	.word	0x00009770
        /*04b0*/ 	.word	0x00000002
        /*04b4*/ 	.word	0x00000000
        /*04b8*/ 	.short	0x010a
        /*04ba*/ 	.byte	0x3f
	.zero		1


	//   ....[30]....
        /*04bc*/ 	.word	0x000097c0
        /*04c0*/ 	.word	0x0000000c
        /*04c4*/ 	.word	0x00000000
        /*04c8*/ 	.short	0x010a
        /*04ca*/ 	.byte	0x3f
	.zero		1


	//   ....[31]....
        /*04cc*/ 	.word	0x00009890
        /*04d0*/ 	.word	0x00000024
        /*04d4*/ 	.word	0x00000028
        /*04d8*/ 	.short	0x010a
        /*04da*/ 	.byte	0x3f
	.zero		1


	//   ....[32]....
        /*04dc*/ 	.word	0x00009960
        /*04e0*/ 	.word	0x00000007
        /*04e4*/ 	.word	0x00000000
        /*04e8*/ 	.short	0x010a
        /*04ea*/ 	.byte	0x3f
	.zero		1


	//   ....[33]....
        /*04ec*/ 	.word	0x000099b0
        /*04f0*/ 	.word	0x00000008
        /*04f4*/ 	.word	0x00000000
        /*04f8*/ 	.short	0x010a
        /*04fa*/ 	.byte	0x3f
	.zero		1


	//   ....[34]....
        /*04fc*/ 	.word	0x00009a00
        /*0500*/ 	.word	0x00000009
        /*0504*/ 	.word	0x00000000
        /*0508*/ 	.short	0x010a
        /*050a*/ 	.byte	0x3f
	.zero		1


	//   ....[35]....
        /*050c*/ 	.word	0x00009a50
        /*0510*/ 	.word	0x00000006
        /*0514*/ 	.word	0x00000000
        /*0518*/ 	.short	0x010a
        /*051a*/ 	.byte	0x3f
	.zero		1


	//----- nvinfo : EIATTR_NUM_MBARRIERS
	.align		4
.L_38:
        /*051c*/ 	.byte	0x03, 0x38
        /*051e*/ 	.short	0x000c


	//----- nvinfo : EIATTR_EXIT_INSTR_OFFSETS
	.align		4
        /*0520*/ 	.byte	0x04, 0x1c
        /*0522*/ 	.short	(.L_40 - .L_39)


	//   ....[0]....
.L_39:
        /*0524*/ 	.word	0x00000680


	//   ....[1]....
        /*0528*/ 	.word	0x00000f80


	//   ....[2]....
        /*052c*/ 	.word	0x00007060


	//   ....[3]....
        /*0530*/ 	.word	0x000076f0


	//   ....[4]....
        /*0534*/ 	.word	0x000096a0


	//----- nvinfo : EIATTR_MAX_THREADS
	.align		4
.L_40:
        /*0538*/ 	.byte	0x04, 0x05
        /*053a*/ 	.short	(.L_42 - .L_41)
.L_41:
        /*053c*/ 	.word	0x00000180
        /*0540*/ 	.word	0x00000001
        /*0544*/ 	.word	0x00000001


	//----- nvinfo : EIATTR_CRS_STACK_SIZE
	.align		4
.L_42:
        /*0548*/ 	.byte	0x04, 0x1e
        /*054a*/ 	.short	(.L_44 - .L_43)
.L_43:
        /*054c*/ 	.word	0x00000000


	//----- nvinfo : EIATTR_CBANK_PARAM_SIZE
	.align		4
.L_44:
        /*0550*/ 	.byte	0x03, 0x19
        /*0552*/ 	.short	0x0470


	//----- nvinfo : EIATTR_PARAM_CBANK
	.align		4
        /*0554*/ 	.byte	0x04, 0x0a
        /*0556*/ 	.short	(.L_46 - .L_45)
	.align		4
.L_45:
        /*0558*/ 	.word	index@(.nv.constant0._ZN7cutlass13device_kernelINS_4gemm6kernel13GemmUniversalIN4cute5tupleIJiiiiEEENS1_10collective13CollectiveMmaINS1_39MainloopSm90TmaGmmaRmemAWarpSpecializedILi5ENS5_IJNS4_1CILi1EEESB_SB_EEENS1_35KernelTmaWarpSpecializedCooperativeEEENS5_IJNSA_ILi256EEENSA_ILi64EEENSA_ILi32EEEEEEfNS5_IJlSB_lEEEfNS5_IJSB_llEEENS4_8TiledMMAINS4_8MMA_AtomIJNS4_4SM904GMMA29MMA_64x64x8_F32TF32TF32_RS_TNILNSO_7ScaleInE1ELSQ_1EEEEEENS4_6LayoutINS5_IJNSA_ILi2EEESB_SB_EEENS5_IJSB_NSA_ILi0EEESW_EEEEENS5_IJNS4_10UnderscoreESZ_SZ_EEEEENS4_13SM90_TMA_LOADENS4_14ComposedLayoutINS4_7SwizzleILi3ELi4ELi3EEENS4_18smem_ptr_flag_bitsILi32EEENST_INS5_IJNSA_ILi8EEESH_EEENS5_IJSH_SB_EEEEEEEvNS4_8identityES12_NS13_INS14_ILi1ELi4ELi3EEES17_NST_INS5_IJS18_S18_EEENS5_IJSB_S18_EEEEEEENS4_9Copy_AtomIJNS4_39AutoVectorizingCopyWithAssumedAlignmentILi128EEEfEEES1D_EENS_8epilogue10collective6detail29Sm90TmaWarpSpecializedAdapterINS1P_15DefaultEpilogueIfSJ_SJ_NS1O_6thread17LinearCombinationIfLi1EffLNS1T_9ScaleType4KindE0ELNS_15FloatRoundStyleE2EfEENS1_15EpilogueDefaultEEEEEvvEEEEvNT_6ParamsE)
        /*055c*/ 	.short	0x0210
        /*055e*/ 	.short	0x0470


	//----- nvinfo : EIATTR_SW_WAR
	.align		4
.L_46:
        /*0560*/ 	.byte	0x04, 0x36
        /*0562*/ 	.short	(.L_48 - .L_47)
.L_47:
        /*0564*/ 	.word	0x00000008
.L_48:


//--------------------- .nv.callgraph             --------------------------
	.section	.nv.callgraph,"",@"SHT_CUDA_CALLGRAPH"
	.align	4
	.sectionentsize	8
	.align		4
        /*0000*/ 	.word	0x00000000
	.align		4
        /*0004*/ 	.word	0xffffffff
	.align		4
        /*0008*/ 	.word	index@(_ZN7cutlass13device_kernelINS_4gemm6kernel13GemmUniversalIN4cute5tupleIJiiiiEEENS1_10collective13CollectiveMmaINS1_39MainloopSm90TmaGmmaRmemAWarpSpecializedILi5ENS5_IJNS4_1CILi1EEESB_SB_EEENS1_35KernelTmaWarpSpecializedCooperativeEEENS5_IJNSA_ILi256EEENSA_ILi64EEENSA_ILi32EEEEEEfNS5_IJlSB_lEEEfNS5_IJSB_llEEENS4_8TiledMMAINS4_8MMA_AtomIJNS4_4SM904GMMA29MMA_64x64x8_F32TF32TF32_RS_TNILNSO_7ScaleInE1ELSQ_1EEEEEENS4_6LayoutINS5_IJNSA_ILi2EEESB_SB_EEENS5_IJSB_NSA_ILi0EEESW_EEEEENS5_IJNS4_10UnderscoreESZ_SZ_EEEEENS4_13SM90_TMA_LOADENS4_14ComposedLayoutINS4_7SwizzleILi3ELi4ELi3EEENS4_18smem_ptr_flag_bitsILi32EEENST_INS5_IJNSA_ILi8EEESH_EEENS5_IJSH_SB_EEEEEEEvNS4_8identityES12_NS13_INS14_ILi1ELi4ELi3EEES17_NST_INS5_IJS18_S18_EEENS5_IJSB_S18_EEEEEEENS4_9Copy_AtomIJNS4_39AutoVectorizingCopyWithAssumedAlignmentILi128EEEfEEES1D_EENS_8epilogue10collective6detail29Sm90TmaWarpSpecializedAdapterINS1P_15DefaultEpilogueIfSJ_SJ_NS1O_6thread17LinearCombinationIfLi1EffLNS1T_9ScaleType4KindE0ELNS_15FloatRoundStyleE2EfEENS1_15EpilogueDefaultEEEEEvvEEEEvNT_6ParamsE)
	.align		4
        /*000c*/ 	.word	index@(__assertfail)
	.align		4
        /*0010*/ 	.word	0x00000000
	.align		4
        /*0014*/ 	.word	0xfffffffe
	.align		4
        /*0018*/ 	.word	0x00000000
	.align		4
        /*001c*/ 	.word	0xfffffffd
	.align		4
        /*0020*/ 	.word	0x00000000
	.align		4
        /*0024*/ 	.word	0xfffffffc


//--------------------- .nv.constant4             --------------------------
	.section	.nv.constant4,"a",@progbits
	.align	8
	.align		8
.nv.constant4:
        /*0000*/ 	.dword	__assertfail
	.align		8
        /*0008*/ 	.dword	__unnamed_1
	.align		8
        /*0010*/ 	.dword	__unnamed_2
	.align		8
        /*0018*/ 	.dword	_ZN40_INTERNAL_11665660_4_k_cu_eda8d0ca_154764cuda3std3__45__cpo5beginE
	.align		8
        /*0020*/ 	.dword	_ZN40_INTERNAL_11665660_4_k_cu_eda8d0ca_154764cuda3std3__45__cpo3endE
	.align		8
        /*0028*/ 	.dword	_ZN40_INTERNAL_11665660_4_k_cu_eda8d0ca_154764cuda3std3__45__cpo6cbeginE
	.align		8
        /*0030*/ 	.dword	_ZN40_INTERNAL_11665660_4_k_cu_eda8d0ca_154764cuda3std3__45__cpo4cendE
	.align		8
        /*0038*/ 	.dword	_ZN40_INTERNAL_11665660_4_k_cu_eda8d0ca_154764cuda3std3__442_GLOBAL__N__11665660_4_k_cu_eda8d0ca_154766ignoreE
	.align		8
        /*0040*/ 	.dword	_ZN40_INTERNAL_11665660_4_k_cu_eda8d0ca_154764cuda3std3__419piecewise_constructE
	.align		8
        /*0048*/ 	.dword	_ZN40_INTERNAL_11665660_4_k_cu_eda8d0ca_154764cuda3std3__48in_placeE
	.align		8
        /*0050*/ 	.dword	_ZN40_INTERNAL_11665660_4_k_cu_eda8d0ca_154764cuda3std6ranges3__45__cpo4swapE
	.align		8
        /*0058*/ 	.dword	_ZN40_INTERNAL_11665660_4_k_cu_eda8d0ca_154764cuda3std6ranges3__45__cpo9iter_moveE
	.align		8
        /*0060*/ 	.dword	_ZN40_INTERNAL_11665660_4_k_cu_eda8d0ca_154764cute7productE
	.align		8
        /*0068*/ 	.dword	_ZN40_INTERNAL_11665660_4_k_cu_eda8d0ca_154764cute1_E
	.align		8
        /*0070*/ 	.dword	$str$24
	.align		8
        /*0078*/ 	.dword	$str$25


//--------------------- .text._ZN7cutlass13device_kernelINS_4gemm6kernel13GemmUniversalIN4cute5tupleIJiiiiEEENS1_10collective13CollectiveMmaINS1_39MainloopSm90TmaGmmaRmemAWarpSpecializedILi5ENS5_IJNS4_1CILi1EEESB_SB_EEENS1_35KernelTmaWarpSpecializedCooperativeEEENS5_IJNSA_ILi256EEENSA_ILi64EEENSA_ILi32EEEEEEfNS5_IJlSB_lEEEfNS5_IJSB_llEEENS4_8TiledMMAINS4_8MMA_AtomIJNS4_4SM904GMMA29MMA_64x64x8_F32TF32TF32_RS_TNILNSO_7ScaleInE1ELSQ_1EEEEEENS4_6LayoutINS5_IJNSA_ILi2EEESB_SB_EEENS5_IJSB_NSA_ILi0EEESW_EEEEENS5_IJNS4_10UnderscoreESZ_SZ_EEEEENS4_13SM90_TMA_LOADENS4_14ComposedLayoutINS4_7SwizzleILi3ELi4ELi3EEENS4_18smem_ptr_flag_bitsILi32EEENST_INS5_IJNSA_ILi8EEESH_EEENS5_IJSH_SB_EEEEEEEvNS4_8identityES12_NS13_INS14_ILi1ELi4ELi3EEES17_NST_INS5_IJS18_S18_EEENS5_IJSB_S18_EEEEEEENS4_9Copy_AtomIJNS4_39AutoVectorizingCopyWithAssumedAlignmentILi128EEEfEEES1D_EENS_8epilogue10collective6detail29Sm90TmaWarpSpecializedAdapterINS1P_15DefaultEpilogueIfSJ_SJ_NS1O_6thread17LinearCombinationIfLi1EffLNS1T_9ScaleType4KindE0ELNS_15FloatRoundStyleE2EfEENS1_15EpilogueDefaultEEEEEvvEEEEvNT_6ParamsE --------------------------
	.section	.text._ZN7cutlass13device_kernelINS_4gemm6kernel13GemmUniversalIN4cute5tupleIJiiiiEEENS1_10collective13CollectiveMmaINS1_39MainloopSm90TmaGmmaRmemAWarpSpecializedILi5ENS5_IJNS4_1CILi1EEESB_SB_EEENS1_35KernelTmaWarpSpecializedCooperativeEEENS5_IJNSA_ILi256EEENSA_ILi64EEENSA_ILi32EEEEEEfNS5_IJlSB_lEEEfNS5_IJSB_llEEENS4_8TiledMMAINS4_8MMA_AtomIJNS4_4SM904GMMA29MMA_64x64x8_F32TF32TF32_RS_TNILNSO_7ScaleInE1ELSQ_1EEEEEENS4_6LayoutINS5_IJNSA_ILi2EEESB_SB_EEENS5_IJSB_NSA_ILi0EEESW_EEEEENS5_IJNS4_10UnderscoreESZ_SZ_EEEEENS4_13SM90_TMA_LOADENS4_14ComposedLayoutINS4_7SwizzleILi3ELi4ELi3EEENS4_18smem_ptr_flag_bitsILi32EEENST_INS5_IJNSA_ILi8EEESH_EEENS5_IJSH_SB_EEEEEEEvNS4_8identityES12_NS13_INS14_ILi1ELi4ELi3EEES17_NST_INS5_IJS18_S18_EEENS5_IJSB_S18_EEEEEEENS4_9Copy_AtomIJNS4_39AutoVectorizingCopyWithAssumedAlignmentILi128EEEfEEES1D_EENS_8epilogue10collective6detail29Sm90TmaWarpSpecializedAdapterINS1P_15DefaultEpilogueIfSJ_SJ_NS1O_6thread17LinearCombinationIfLi1EffLNS1T_9ScaleType4KindE0ELNS_15FloatRoundStyleE2EfEENS1_15EpilogueDefaultEEEEEvvEEEEvNT_6ParamsE,"ax",@progbits
	.align	128
.text._ZN7cutlass13device_kernelINS_4gemm6kernel13GemmUniversalIN4cute5tupleIJiiiiEEENS1_10collective13CollectiveMmaINS1_39MainloopSm90TmaGmmaRmemAWarpSpecializedILi5ENS5_IJNS4_1CILi1EEESB_SB_EEENS1_35KernelTmaWarpSpecializedCooperativeEEENS5_IJNSA_ILi256EEENSA_ILi64EEENSA_ILi32EEEEEEfNS5_IJlSB_lEEEfNS5_IJSB_llEEENS4_8TiledMMAINS4_8MMA_AtomIJNS4_4SM904GMMA29MMA_64x64x8_F32TF32TF32_RS_TNILNSO_7ScaleInE1ELSQ_1EEEEEENS4_6LayoutINS5_IJNSA_ILi2EEESB_SB_EEENS5_IJSB_NSA_ILi0EEESW_EEEEENS5_IJNS4_10UnderscoreESZ_SZ_EEEEENS4_13SM90_TMA_LOADENS4_14ComposedLayoutINS4_7SwizzleILi3ELi4ELi3EEENS4_18smem_ptr_flag_bitsILi32EEENST_INS5_IJNSA_ILi8EEESH_EEENS5_IJSH_SB_EEEEEEEvNS4_8identityES12_NS13_INS14_ILi1ELi4ELi3EEES17_NST_INS5_IJS18_S18_EEENS5_IJSB_S18_EEEEEEENS4_9Copy_AtomIJNS4_39AutoVectorizingCopyWithAssumedAlignmentILi128EEEfEEES1D_EENS_8epilogue10collective6detail29Sm90TmaWarpSpecializedAdapterINS1P_15DefaultEpilogueIfSJ_SJ_NS1O_6thread17LinearCombinationIfLi1EffLNS1T_9ScaleType4KindE0ELNS_15FloatRoundStyleE2EfEENS1_15EpilogueDefaultEEEEEvvEEEEvNT_6ParamsE:
        .type           _ZN7cutlass13device_kernelINS_4gemm6kernel13GemmUniversalIN4cute5tupleIJiiiiEEENS1_10collective13CollectiveMmaINS1_39MainloopSm90TmaGmmaRmemAWarpSpecializedILi5ENS5_IJNS4_1CILi1EEESB_SB_EEENS1_35KernelTmaWarpSpecializedCooperativeEEENS5_IJNSA_ILi256EEENSA_ILi64EEENSA_ILi32EEEEEEfNS5_IJlSB_lEEEfNS5_IJSB_llEEENS4_8TiledMMAINS4_8MMA_AtomIJNS4_4SM904GMMA29MMA_64x64x8_F32TF32TF32_RS_TNILNSO_7ScaleInE1ELSQ_1EEEEEENS4_6LayoutINS5_IJNSA_ILi2EEESB_SB_EEENS5_IJSB_NSA_ILi0EEESW_EEEEENS5_IJNS4_10UnderscoreESZ_SZ_EEEEENS4_13SM90_TMA_LOADENS4_14ComposedLayoutINS4_7SwizzleILi3ELi4ELi3EEENS4_18smem_ptr_flag_bitsILi32EEENST_INS5_IJNSA_ILi8EEESH_EEENS5_IJSH_SB_EEEEEEEvNS4_8identityES12_NS13_INS14_ILi1ELi4ELi3EEES17_NST_INS5_IJS18_S18_EEENS5_IJSB_S18_EEEEEEENS4_9Copy_AtomIJNS4_39AutoVectorizingCopyWithAssumedAlignmentILi128EEEfEEES1D_EENS_8epilogue10collective6detail29Sm90TmaWarpSpecializedAdapterINS1P_15DefaultEpilogueIfSJ_SJ_NS1O_6thread17LinearCombinationIfLi1EffLNS1T_9ScaleType4KindE0ELNS_15FloatRoundStyleE2EfEENS1_15EpilogueDefaultEEEEEvvEEEEvNT_6ParamsE,@function
        .size           _ZN7cutlass13device_kernelINS_4gemm6kernel13GemmUniversalIN4cute5tupleIJiiiiEEENS1_10collective13CollectiveMmaINS1_39MainloopSm90TmaGmmaRmemAWarpSpecializedILi5ENS5_IJNS4_1CILi1EEESB_SB_EEENS1_35KernelTmaWarpSpecializedCooperativeEEENS5_IJNSA_ILi256EEENSA_ILi64EEENSA_ILi32EEEEEEfNS5_IJlSB_lEEEfNS5_IJSB_llEEENS4_8TiledMMAINS4_8MMA_AtomIJNS4_4SM904GMMA29MMA_64x64x8_F32TF32TF32_RS_TNILNSO_7ScaleInE1ELSQ_1EEEEEENS4_6LayoutINS5_IJNSA_ILi2EEESB_SB_EEENS5_IJSB_NSA_ILi0EEESW_EEEEENS5_IJNS4_10UnderscoreESZ_SZ_EEEEENS4_13SM90_TMA_LOADENS4_14ComposedLayoutINS4_7SwizzleILi3ELi4ELi3EEENS4_18smem_ptr_flag_bitsILi32EEENST_INS5_IJNSA_ILi8EEESH_EEENS5_IJSH_SB_EEEEEEEvNS4_8identityES12_NS13_INS14_ILi1ELi4ELi3EEES17_NST_INS5_IJS18_S18_EEENS5_IJSB_S18_EEEEEEENS4_9Copy_AtomIJNS4_39AutoVectorizingCopyWithAssumedAlignmentILi128EEEfEEES1D_EENS_8epilogue10collective6detail29Sm90TmaWarpSpecializedAdapterINS1P_15DefaultEpilogueIfSJ_SJ_NS1O_6thread17LinearCombinationIfLi1EffLNS1T_9ScaleType4KindE0ELNS_15FloatRoundStyleE2EfEENS1_15EpilogueDefaultEEEEEvvEEEEvNT_6ParamsE,(.L_x_209 - _ZN7cutlass13device_kernelINS_4gemm6kernel13GemmUniversalIN4cute5tupleIJiiiiEEENS1_10collective13CollectiveMmaINS1_39MainloopSm90TmaGmmaRmemAWarpSpecializedILi5ENS5_IJNS4_1CILi1EEESB_SB_EEENS1_35KernelTmaWarpSpecializedCooperativeEEENS5_IJNSA_ILi256EEENSA_ILi64EEENSA_ILi32EEEEEEfNS5_IJlSB_lEEEfNS5_IJSB_llEEENS4_8TiledMMAINS4_8MMA_AtomIJNS4_4SM904GMMA29MMA_64x64x8_F32TF32TF32_RS_TNILNSO_7ScaleInE1ELSQ_1EEEEEENS4_6LayoutINS5_IJNSA_ILi2EEESB_SB_EEENS5_IJSB_NSA_ILi0EEESW_EEEEENS5_IJNS4_10UnderscoreESZ_SZ_EEEEENS4_13SM90_TMA_LOADENS4_14ComposedLayoutINS4_7SwizzleILi3ELi4ELi3EEENS4_18smem_ptr_flag_bitsILi32EEENST_INS5_IJNSA_ILi8EEESH_EEENS5_IJSH_SB_EEEEEEEvNS4_8identityES12_NS13_INS14_ILi1ELi4ELi3EEES17_NST_INS5_IJS18_S18_EEENS5_IJSB_S18_EEEEEEENS4_9Copy_AtomIJNS4_39AutoVectorizingCopyWithAssumedAlignmentILi128EEEfEEES1D_EENS_8epilogue10collective6detail29Sm90TmaWarpSpecializedAdapterINS1P_15DefaultEpilogueIfSJ_SJ_NS1O_6thread17LinearCombinationIfLi1EffLNS1T_9ScaleType4KindE0ELNS_15FloatRoundStyleE2EfEENS1_15EpilogueDefaultEEEEEvvEEEEvNT_6ParamsE)
        .other          _ZN7cutlass13device_kernelINS_4gemm6kernel13GemmUniversalIN4cute5tupleIJiiiiEEENS1_10collective13CollectiveMmaINS1_39MainloopSm90TmaGmmaRmemAWarpSpecializedILi5ENS5_IJNS4_1CILi1EEESB_SB_EEENS1_35KernelTmaWarpSpecializedCooperativeEEENS5_IJNSA_ILi256EEENSA_ILi64EEENSA_ILi32EEEEEEfNS5_IJlSB_lEEEfNS5_IJSB_llEEENS4_8TiledMMAINS4_8MMA_AtomIJNS4_4SM904GMMA29MMA_64x64x8_F32TF32TF32_RS_TNILNSO_7ScaleInE1ELSQ_1EEEEEENS4_6LayoutINS5_IJNSA_ILi2EEESB_SB_EEENS5_IJSB_NSA_ILi0EEESW_EEEEENS5_IJNS4_10UnderscoreESZ_SZ_EEEEENS4_13SM90_TMA_LOADENS4_14ComposedLayoutINS4_7SwizzleILi3ELi4ELi3EEENS4_18smem_ptr_flag_bitsILi32EEENST_INS5_IJNSA_ILi8EEESH_EEENS5_IJSH_SB_EEEEEEEvNS4_8identityES12_NS13_INS14_ILi1ELi4ELi3EEES17_NST_INS5_IJS18_S18_EEENS5_IJSB_S18_EEEEEEENS4_9Copy_AtomIJNS4_39AutoVectorizingCopyWithAssumedAlignmentILi128EEEfEEES1D_EENS_8epilogue10collective6detail29Sm90TmaWarpSpecializedAdapterINS1P_15DefaultEpilogueIfSJ_SJ_NS1O_6thread17LinearCombinationIfLi1EffLNS1T_9ScaleType4KindE0ELNS_15FloatRoundStyleE2EfEENS1_15EpilogueDefaultEEEEEvvEEEEvNT_6ParamsE,@"STO_CUDA_ENTRY STV_DEFAULT"
_ZN7cutlass13device_kernelINS_4gemm6kernel13GemmUniversalIN4cute5tupleIJiiiiEEENS1_10collective13CollectiveMmaINS1_39MainloopSm90TmaGmmaRmemAWarpSpecializedILi5ENS5_IJNS4_1CILi1EEESB_SB_EEENS1_35KernelTmaWarpSpecializedCooperativeEEENS5_IJNSA_ILi256EEENSA_ILi64EEENSA_ILi32EEEEEEfNS5_IJlSB_lEEEfNS5_IJSB_llEEENS4_8TiledMMAINS4_8MMA_AtomIJNS4_4SM904GMMA29MMA_64x64x8_F32TF32TF32_RS_TNILNSO_7ScaleInE1ELSQ_1EEEEEENS4_6LayoutINS5_IJNSA_ILi2EEESB_SB_EEENS5_IJSB_NSA_ILi0EEESW_EEEEENS5_IJNS4_10UnderscoreESZ_SZ_EEEEENS4_13SM90_TMA_LOADENS4_14ComposedLayoutINS4_7SwizzleILi3ELi4ELi3EEENS4_18smem_ptr_flag_bitsILi32EEENST_INS5_IJNSA_ILi8EEESH_EEENS5_IJSH_SB_EEEEEEEvNS4_8identityES12_NS13_INS14_ILi1ELi4ELi3EEES17_NST_INS5_IJS18_S18_EEENS5_IJSB_S18_EEEEEEENS4_9Copy_AtomIJNS4_39AutoVectorizingCopyWithAssumedAlignmentILi128EEEfEEES1D_EENS_8epilogue10collective6detail29Sm90TmaWarpSpecializedAdapterINS1P_15DefaultEpilogueIfSJ_SJ_NS1O_6thread17LinearCombinationIfLi1EffLNS1T_9ScaleType4KindE0ELNS_15FloatRoundStyleE2EfEENS1_15EpilogueDefaultEEEEEvvEEEEvNT_6ParamsE:
[----:B------:R-:W0:Y:S02]  /*0000*/  LDC R1, c[0x0][0x28] ;  /* 0x00000a00ff017b82 */ /* 0x000e240000000800 */
[----:B0-----:R-:W-:Y:S01]  /*0010*/  VIADD R1, R1, 0xffffffb8 ;  /* 0xffffffb801017836 */ /* 0x001fe20000000000 */
[----:B------:R-:W0:Y:S01]  /*0020*/  S2R R2, SR_TID.X ;  /* 0x0000000000027919 */ /* 0x000e220000002100 */
[----:B------:R-:W-:Y:S01]  /*0030*/  ELECT P0, URZ, PT ;  /* 0x00000000003f782f */ /* 0x000fe20003800000 */
[----:B------:R-:W-:Y:S01]  /*0040*/  BSSY B0, `(.L_x_0) ;  /* 0x000000f000007945 */ /* 0x000fe20003800000 */
[--C-:B0-----:R-:W-:Y:S02]  /*0050*/  SHF.R.U32.HI R0, RZ, 0x5, R2.reuse ;  /* 0x00000005ff007819 */ /* 0x101fe40000011602 */
[----:B------:R-:W-:-:S03]  /*0060*/  SHF.R.U32.HI R16, RZ, 0x7, R2 ;  /* 0x00000007ff107819 */ /* 0x000fc60000011602 */
[----:B------:R-:W0:Y:S04]  /*0070*/  SHFL.IDX PT, R3, R0, RZ, 0x1f ;  /* 0x00001fff00037589 */ /* 0x000e2800000e0000 */
[----:B------:R1:W2:Y:S01]  /*0080*/  SHFL.IDX PT, R5, R16, RZ, 0x1f ;  /* 0x00001fff10057589 */ /* 0x0002a200000e0000 */
[----:B0-----:R-:W-:-:S13]  /*0090*/  ISETP.NE.OR P0, PT, R3, RZ, !P0 ;  /* 0x000000ff0300720c */ /* 0x001fda0004705670 */
[----:B-12---:R-:W-:Y:S05]  /*00a0*/  @P0 BRA `(.L_x_1) ;  /* 0x0000000000200947 */ /* 0x006fea0003800000 */
[----:B------:R-:W-:Y:S02]  /*00b0*/  ULDC.64 UR4, c[0x0][0x198] ;  /* 0x0000660000047ab9 */ /* 0x000fe40000000a00 */
[----:B------:R-:W-:Y:S02]  /*00c0*/  UIADD3 UR6, UP0, UR4, 0xf0, URZ ;  /* 0x000000f004067890 */ /* 0x000fe4000ff1e03f */
[----:B------:R-:W-:Y:S02]  /*00d0*/  UIADD3 UR4, UP1, UR4, 0x1f0, URZ ;  /* 0x000001f004047890 */ /* 0x000fe4000ff3e03f */
[----:B------:R-:W-:Y:S02]  /*00e0*/  UIADD3.X UR7, URZ, UR5, URZ, UP0, !UPT ;  /* 0x000000053f077290 */ /* 0x000fe400087fe43f */
[----:B------:R-:W-:-:S07]  /*00f0*/  UIADD3.X UR5, URZ, UR5, URZ, UP1, !UPT ;  /* 0x000000053f057290 */ /* 0x000fce0008ffe43f */
[----:B------:R0:W-:Y:S02]  /*0100*/  UTMACCTL.PF [UR6] ;  /* 0x00000000060079b9 */ /* 0x0001e40008040000 */
[----:B------:R0:W-:Y:S02]  /*0110*/  UTMACCTL.PF [UR4] ;  /* 0x00000000040079b9 */ /* 0x0001e40008040000 */
[----:B0-----:R-:W-:Y:S01]  /*0120*/  NOP ;  /* 0x0000000000007918 */ /* 0x001fe20000000000 */
.L_x_1:
[----:B------:R-:W-:Y:S05]  /*0130*/  BSYNC B0 ;  /* 0x0000000000007941 */ /* 0x000fea0003800000 */
.L_x_0:
[----:B------:R-:W0:Y:S02]  /*0140*/  SHFL.IDX PT, R2, R0, RZ, 0x1f ;  /* 0x00001fff00027589 */ /* 0x000e2400000e0000 */
[----:B0-----:R-:W-:-:S13]  /*0150*/  ISETP.NE.AND P0, PT, R2, RZ, PT ;  /* 0x000000ff0200720c */ /* 0x001fda0003f05270 */
[----:B------:R-:W-:Y:S05]  /*0160*/  @P0 BRA `(.L_x_2) ;  /* 0x0000000000600947 */ /* 0x000fea0003800000 */
[----:B------:R-:W0:Y:S01]  /*0170*/  S2UR UR8, SR_CgaCtaId ;  /* 0x00000000000879c3 */ /* 0x000e220000008800 */
[----:B------:R-:W-:Y:S01]  /*0180*/  UMOV UR4, 0x400 ;  /* 0x0000040000047882 */ /* 0x000fe20000000000 */
[----:B------:R-:W-:Y:S01]  /*0190*/  UMOV UR5, 0x1 ;  /* 0x0000000100057882 */ /* 0x000fe20000000000 */
[----:B------:R-:W-:Y:S01]  /*01a0*/  UMOV UR6, 0x100 ;  /* 0x0000010000067882 */ /* 0x000fe20000000000 */
[----:B------:R-:W-:Y:S01]  /*01b0*/  ELECT P0, URZ, PT ;  /* 0x00000000003f782f */ /* 0x000fe20003800000 */
[----:B------:R-:W-:-:S04]  /*01c0*/  UIADD3 UR6, -UR6, 0x100000, URZ ;  /* 0x0010000006067890 */ /* 0x000fc8000fffe13f */
[----:B------:R-:W-:Y:S02]  /*01d0*/  USHF.L.U32 UR7, UR6, 0xb, URZ ;  /* 0x0000000b06077899 */ /* 0x000fe4000800063f */
[----:B------:R-:W-:Y:S02]  /*01e0*/  USHF.L.U32 UR6, UR6, 0x1, URZ ;  /* 0x0000000106067899 */ /* 0x000fe4000800063f */
[----:B0-----:R-:W-:Y:S02]  /*01f0*/  ULEA UR8, UR8, UR4, 0x18 ;  /* 0x0000000408087291 */ /* 0x001fe4000f8ec03f */
[----:B------:R-:W-:-:S04]  /*0200*/  UIADD3 UR4, -UR5, 0x100000, URZ ;  /* 0x0010000005047890 */ /* 0x000fc8000fffe13f */
[----:B------:R-:W-:Y:S02]  /*0210*/  USHF.L.U32 UR5, UR4, 0xb, URZ ;  /* 0x0000000b04057899 */ /* 0x000fe4000800063f */
[----:B------:R-:W-:Y:S01]  /*0220*/  USHF.L.U32 UR4, UR4, 0x1, URZ ;  /* 0x0000000104047899 */ /* 0x000fe2000800063f */
[----:B------:R-:W0:Y:S11]  /*0230*/  FENCE.VIEW.ASYNC.S ;  /* 0x00000000000073c6 */ /* 0x000e360000000000 */
[----:B0-----:R0:W1:Y:S01]  /*0240*/  SYNCS.EXCH.64 URZ, [UR8], UR4 ;  /* 0x00000004083f75b2 */ /* 0x0010620008000100 */
[----:B------:R0:W2:Y:S01]  /*0250*/  SYNCS.EXCH.64 URZ, [UR8+0x28], UR6 ;  /* 0x00002806083f75b2 */ /* 0x0000a20008000100 */
[----:B------:R0:W3:Y:S01]  /*0260*/  SYNCS.EXCH.64 URZ, [UR8+0x8], UR4 ;  /* 0x00000804083f75b2 */ /* 0x0000e20008000100 */
[----:B------:R0:W4:Y:S01]  /*0270*/  SYNCS.EXCH.64 URZ, [UR8+0x30], UR6 ;  /* 0x00003006083f75b2 */ /* 0x0001220008000100 */
[----:B------:R0:W0:Y:S01]  /*0280*/  SYNCS.EXCH.64 URZ, [UR8+0x10], UR4 ;  /* 0x00001004083f75b2 */ /* 0x0000220008000100 */
[----:B------:R0:W0:Y:S01]  /*0290*/  SYNCS.EXCH.64 URZ, [UR8+0x38], UR6 ;  /* 0x00003806083f75b2 */ /* 0x0000220008000100 */
[----:B------:R0:W0:Y:S01]  /*02a0*/  SYNCS.EXCH.64 URZ, [UR8+0x18], UR4 ;  /* 0x00001804083f75b2 */ /* 0x0000220008000100 */
[----:B------:R0:W0:Y:S01]  /*02b0*/  SYNCS.EXCH.64 URZ, [UR8+0x40], UR6 ;  /* 0x00004006083f75b2 */ /* 0x0000220008000100 */
[----:B------:R0:W0:Y:S01]  /*02c0*/  SYNCS.EXCH.64 URZ, [UR8+0x20], UR4 ;  /* 0x00002004083f75b2 */ /* 0x0000220008000100 */
[----:B------:R0:W0:Y:S01]  /*02d0*/  SYNCS.EXCH.64 URZ, [UR8+0x48], UR6 ;  /* 0x00004806083f75b2 */ /* 0x0000220008000100 */
[----:B------:R-:W-:Y:S01]  /*02e0*/  NOP ;  /* 0x0000000000007918 */ /* 0x000fe20000000000 */
.L_x_2:
[----:B------:R-:W5:Y:S01]  /*02f0*/  LDL.LU R6, [R1+0xc] ;  /* 0x00000c0001067983 */ /* 0x000f620000300800 */
[----:B------:R-:W1:Y:S01]  /*0300*/  LDC R2, c[0x0][0x65c] ;  /* 0x00019700ff027b82 */ /* 0x000e620000000800 */
[----:B------:R-:W-:Y:S02]  /*0310*/  ELECT P0, URZ, PT ;  /* 0x00000000003f782f */ /* 0x000fe40003800000 */
[C---:B------:R-:W-:Y:S01]  /*0320*/  ISETP.NE.AND P2, PT, R5.reuse, RZ, PT ;  /* 0x000000ff0500720c */ /* 0x040fe20003f45270 */
[----:B------:R-:W2:Y:S01]  /*0330*/  SHFL.IDX PT, R0, R0, RZ, 0x1f ;  /* 0x00001fff00007589 */ /* 0x000ea200000e0000 */
[----:B0-----:R-:W-:Y:S01]  /*0340*/  UMOV UR4, 0x20 ;  /* 0x0000002000047882 */ /* 0x001fe20000000000 */
[----:B------:R-:W-:Y:S01]  /*0350*/  VIADD R10, R5, 0xffffffff ;  /* 0xffffffff050a7836 */ /* 0x000fe20000000000 */
[----:B------:R-:W-:Y:S01]  /*0360*/  NOP ;  /* 0x0000000000007918 */ /* 0x000fe20000000000 */
[----:B------:R-:W0:Y:S01]  /*0370*/  S2R R4, SR_CTAID.Y ;  /* 0x0000000000047919 */ /* 0x000e220000002600 */
[----:B------:R-:W-:-:S02]  /*0380*/  NOP ;  /* 0x0000000000007918 */ /* 0x000fc40000000000 */
[----:B------:R-:W-:Y:S02]  /*0390*/  ISETP.GE.U32.AND P1, PT, R10, 0x2, PT ;  /* 0x000000020a00780c */ /* 0x000fe40003f26070 */
[----:B-1----:R-:W-:Y:S02]  /*03a0*/  ISETP.NE.AND P3, PT, R2, 0x1, PT ;  /* 0x000000010200780c */ /* 0x002fe40003f65270 */
[----:B------:R-:W1:Y:S01]  /*03b0*/  S2R R2, SR_CTAID.X ;  /* 0x0000000000027919 */ /* 0x000e620000002500 */
[----:B--2---:R-:W-:-:S10]  /*03c0*/  ISETP.NE.OR P0, PT, R0, RZ, !P0 ;  /* 0x000000ff0000720c */ /* 0x004fd40004705670 */
[----:B------:R-:W1:Y:S01]  /*03d0*/  @P3 LDC R9, c[0x0][0x10] ;  /* 0x00000400ff093b82 */ /* 0x000e620000000800 */
[----:B------:R-:W-:Y:S02]  /*03e0*/  @P3 IMAD.MOV.U32 R7, RZ, RZ, RZ ;  /* 0x000000ffff073224 */ /* 0x000fe400078e00ff */
[----:B------:R-:W-:Y:S01]  /*03f0*/  VOTEU.ALL UP0, P0 ;  /* 0x00000000003f7886 */ /* 0x000fe20000000000 */
[----:B------:R-:W-:-:S04]  /*0400*/  VOTEU.ALL UP1, P0 ;  /* 0x00000000003f7886 */ /* 0x000fc80000020000 */
[----:B------:R-:W2:Y:S01]  /*0410*/  @!UP0 S2UR UR7, SR_CgaCtaId ;  /* 0x00000000000789c3 */ /* 0x000ea20000008800 */
[----:B------:R-:W-:Y:S01]  /*0420*/  @!UP0 UMOV UR6, 0x400 ;  /* 0x0000040000068882 */ /* 0x000fe20000000000 */
[----:B------:R-:W-:-:S04]  /*0430*/  @!UP0 UIADD3 UR4, -UR4, 0x100000, URZ ;  /* 0x0010000004048890 */ /* 0x000fc8000fffe13f */
[----:B------:R-:W-:Y:S02]  /*0440*/  @!UP0 USHF.L.U32 UR5, UR4, 0xb, URZ ;  /* 0x0000000b04058899 */ /* 0x000fe4000800063f */
[----:B------:R-:W-:Y:S01]  /*0450*/  @!UP0 USHF.L.U32 UR4, UR4, 0x1, URZ ;  /* 0x0000000104048899 */ /* 0x000fe2000800063f */
[----:B------:R-:W3:Y:S01]  /*0460*/  @!P3 LDC R11, c[0x0][0xc] ;  /* 0x00000300ff0bbb82 */ /* 0x000ee20000000800 */
[----:B--2---:R-:W-:Y:S01]  /*0470*/  @!UP0 ULEA UR6, UR7, UR6, 0x18 ;  /* 0x0000000607068291 */ /* 0x004fe2000f8ec03f */
[----:B------:R-:W-:Y:S01]  /*0480*/  VOTEU.ALL UP0, P0 ;  /* 0x00000000003f7886 */ /* 0x000fe20000000000 */
[----:B------:R-:W2:Y:S10]  /*0490*/  FENCE.VIEW.ASYNC.S ;  /* 0x00000000000073c6 */ /* 0x000eb40000000000 */
[----:B--2---:R2:W3:Y:S01]  /*04a0*/  @!UP0 SYNCS.EXCH.64 URZ, [UR6+0x60], UR4 ;  /* 0x00006004063f85b2 */ /* 0x0044e20008000100 */
[----:B------:R2:W3:Y:S01]  /*04b0*/  @!UP1 SYNCS.EXCH.64 URZ, [UR6+0x68], UR4 ;  /* 0x00006804063f95b2 */ /* 0x0004e20008000100 */
[----:B------:R-:W-:Y:S01]  /*04c0*/  NOP ;  /* 0x0000000000007918 */ /* 0x000fe20000000000 */
[----:B-----5:R-:W-:-:S04]  /*04d0*/  LOP3.LUT R6, R6, 0xfffff7ff, RZ, 0xc0, !PT ;  /* 0xfffff7ff06067812 */ /* 0x020fc800078ec0ff */
[----:B------:R-:W-:-:S05]  /*04e0*/  @P3 LOP3.LUT R6, R6, 0x800, RZ, 0xfc, !PT ;  /* 0x0000080006063812 */ /* 0x000fca00078efcff */
[----:B------:R5:W-:Y:S02]  /*04f0*/  STL [R1+0xc], R6 ;  /* 0x00000c0601007387 */ /* 0x000be40000100800 */
[----:B-----5:R-:W-:-:S04]  /*0500*/  SHF.R.S32.HI R6, RZ, 0x1f, R3 ;  /* 0x0000001fff067819 */ /* 0x020fc80000011403 */
[----:B------:R-:W-:-:S04]  /*0510*/  LEA.HI R6, R6, R3, RZ, 0x2 ;  /* 0x0000000306067211 */ /* 0x000fc800078f10ff */
[----:B------:R-:W-:Y:S01]  /*0520*/  LOP3.LUT R0, R6, 0xfffffffc, RZ, 0xc0, !PT ;  /* 0xfffffffc06007812 */ /* 0x000fe200078ec0ff */
[----:B0-----:R-:W-:-:S04]  /*0530*/  @P3 IMAD.MOV.U32 R6, RZ, RZ, R4 ;  /* 0x000000ffff063224 */ /* 0x001fc800078e0004 */
[----:B------:R-:W-:Y:S02]  /*0540*/  IMAD.IADD R0, R3, 0x1, -R0 ;  /* 0x0000000103007824 */ /* 0x000fe400078e0a00 */
[----:B------:R-:W-:Y:S02]  /*0550*/  IMAD.MOV.U32 R3, RZ, RZ, RZ ;  /* 0x000000ffff037224 */ /* 0x000fe400078e00ff */
[----:B-1----:R-:W-:Y:S01]  /*0560*/  @P3 IMAD.WIDE.U32 R8, R2, R9, R6 ;  /* 0x0000000902083225 */ /* 0x002fe200078e0006 */
[----:B---34-:R-:W-:Y:S01]  /*0570*/  BAR.SYNC.DEFER_BLOCKING 0x0 ;  /* 0x0000000000007b1d */ /* 0x018fe20000010000 */
[C---:B------:R-:W-:Y:S02]  /*0580*/  ISETP.NE.AND P0, PT, R0.reuse, 0x3, PT ;  /* 0x000000030000780c */ /* 0x040fe40003f05270 */
[----:B------:R-:W-:Y:S02]  /*0590*/  @!P3 IMAD.WIDE.U32 R6, R11, R4, R2 ;  /* 0x000000040b06b225 */ /* 0x000fe400078e0002 */
[----:B------:R-:W-:-:S02]  /*05a0*/  ISETP.EQ.OR P0, PT, R0, RZ, !P0 ;  /* 0x000000ff0000720c */ /* 0x000fc40004702670 */
[----:B------:R-:W-:Y:S02]  /*05b0*/  @P3 IMAD.MOV.U32 R12, RZ, RZ, R8 ;  /* 0x000000ffff0c3224 */ /* 0x000fe400078e0008 */
[----:B------:R-:W-:Y:S01]  /*05c0*/  ISETP.EQ.AND P0, PT, R5, RZ, P0 ;  /* 0x000000ff0500720c */ /* 0x000fe20000702270 */
[----:B------:R-:W-:Y:S02]  /*05d0*/  @P3 IMAD.MOV.U32 R5, RZ, RZ, RZ ;  /* 0x000000ffff053224 */ /* 0x000fe400078e00ff */
[----:B------:R-:W-:Y:S02]  /*05e0*/  @!P3 IMAD.MOV.U32 R12, RZ, RZ, R6 ;  /* 0x000000ffff0cb224 */ /* 0x000fe400078e0006 */
[----:B------:R-:W-:Y:S01]  /*05f0*/  @P3 IMAD.IADD R20, R9, 0x1, R5 ;  /* 0x0000000109143824 */ /* 0x000fe200078e0205 */
[----:B------:R-:W-:Y:S01]  /*0600*/  SEL R5, RZ, 0x1, !P0 ;  /* 0x00000001ff057807 */ /* 0x000fe20004000000 */
[----:B------:R-:W-:Y:S01]  /*0610*/  @!P3 IMAD.MOV.U32 R20, RZ, RZ, R7 ;  /* 0x000000ffff14b224 */ /* 0x000fe200078e0007 */
[----:B------:R2:W-:Y:S02]  /*0620*/  STL [R1+0x1c], R12 ;  /* 0x00001c0c01007387 */ /* 0x0005e40000100800 */
[----:B------:R-:W-:-:S02]  /*0630*/  SEL R5, R5, 0x2, P1 ;  /* 0x0000000205057807 */ /* 0x000fc40000800000 */
[----:B------:R2:W-:Y:S04]  /*0640*/  STL [R1+0x18], R20 ;  /* 0x0000181401007387 */ /* 0x0005e80000100800 */
[----:B------:R2:W-:Y:S01]  /*0650*/  STL [R1+0x14], R5 ;  /* 0x0000140501007387 */ /* 0x0005e20000100800 */
[----:B------:R-:W-:Y:S05]  /*0660*/  @!P2 BRA `(.L_x_3) ;  /* 0x000000680080a947 */ /* 0x000fea0003800000 */
[----:B------:R-:W-:-:S13]  /*0670*/  ISETP.GT.U32.AND P0, PT, R10, 0x1, PT ;  /* 0x000000010a00780c */ /* 0x000fda0003f04070 */
[----:B--2---:R-:W-:Y:S05]  /*0680*/  @P0 EXIT ;  /* 0x000000000000094d */ /* 0x004fea0003800000 */
[----:B------:R-:W-:Y:S01]  /*0690*/  ULDC.64 UR4, c[0x0][0x650] ;  /* 0x0001940000047ab9 */ /* 0x000fe20000000a00 */
[----:B------:R-:W-:Y:S01]  /*06a0*/  PRMT R0, RZ, 0x7610, R0 ;  /* 0x00007610ff007816 */ /* 0x000fe20000000000 */
[----:B------:R-:W-:Y:S01]  /*06b0*/  IMAD.MOV.U32 R22, RZ, RZ, -0x1 ;  /* 0xffffffffff167424 */ /* 0x000fe200078e00ff */
[----:B------:R-:W-:Y:S01]  /*06c0*/  ISETP.GE.U32.AND P0, PT, R12, UR4, PT ;  /* 0x000000040c007c0c */ /* 0x000fe2000bf06070 */
[----:B------:R-:W-:Y:S01]  /*06d0*/  IMAD.MOV.U32 R23, RZ, RZ, -0x1 ;  /* 0xffffffffff177424 */ /* 0x000fe200078e00ff */
[----:B------:R-:W-:Y:S02]  /*06e0*/  MOV R17, 0xffffffff ;  /* 0xffffffff00117802 */ /* 0x000fe40000000f00 */
[----:B------:R-:W-:-:S13]  /*06f0*/  ISETP.GE.U32.AND.EX P0, PT, R20, UR5, PT, P0 ;  /* 0x0000000514007c0c */ /* 0x000fda000bf06100 */
[----:B------:R-:W-:Y:S05]  /*0700*/  @P0 BRA `(.L_x_4) ;  /* 0x0000000400640947 */ /* 0x000fea0003800000 */
[----:B------:R-:W0:Y:S01]  /*0710*/  LDC.64 R14, c[0x0][0x628] ;  /* 0x00018a00ff0e7b82 */ /* 0x000e220000000a00 */
[----:B------:R-:W-:Y:S02]  /*0720*/  IMAD.MOV.U32 R6, RZ, RZ, R12 ;  /* 0x000000ffff067224 */ /* 0x000fe400078e000c */
[----:B------:R-:W-:-:S05]  /*0730*/  IMAD.MOV.U32 R7, RZ, RZ, R20 ;  /* 0x000000ffff077224 */ /* 0x000fca00078e0014 */
[----:B------:R-:W1:Y:S08]  /*0740*/  LDC R0, c[0x0][0x630] ;  /* 0x00018c00ff007b82 */ /* 0x000e700000000800 */
[----:B------:R-:W2:Y:S01]  /*0750*/  LDC.64 R18, c[0x0][0x620] ;  /* 0x00018800ff127b82 */ /* 0x000ea20000000a00 */
[----:B0-----:R-:W-:-:S04]  /*0760*/  ISETP.NE.U32.AND P0, PT, R14, RZ, PT ;  /* 0x000000ff0e00720c */ /* 0x001fc80003f05070 */
[----:B------:R-:W-:-:S13]  /*0770*/  ISETP.NE.AND.EX P0, PT, R15, RZ, PT, P0 ;  /* 0x000000ff0f00720c */ /* 0x000fda0003f05300 */
[----:B-12---:R-:W-:Y:S05]  /*0780*/  @!P0 BRA `(.L_x_5) ;  /* 0x0000000000288947 */ /* 0x006fea0003800000 */
[----:B------:R-:W0:Y:S02]  /*0790*/  LDC R5, c[0x0][0x634] ;  /* 0x00018d00ff057b82 */ /* 0x000e240000000800 */
[----:B0-----:R-:W-:-:S05]  /*07a0*/  IADD3 R5, P0, R12, R5, RZ ;  /* 0x000000050c057210 */ /* 0x001fca0007f1e0ff */
[----:B------:R-:W-:-:S04]  /*07b0*/  IMAD.X R13, RZ, RZ, R20, P0 ;  /* 0x000000ffff0d7224 */ /* 0x000fc800000e0614 */
[----:B------:R-:W-:-:S04]  /*07c0*/  IMAD.WIDE.U32 R6, R13, R14, RZ ;  /* 0x0000000e0d067225 */ /* 0x000fc800078e00ff */
[----:B------:R-:W-:-:S04]  /*07d0*/  IMAD.WIDE.U32 R8, P0, R5, R15, R6 ;  /* 0x0000000f05087225 */ /* 0x000fc80007800006 */
[----:B------:R-:W-:-:S04]  /*07e0*/  IMAD.WIDE.U32 R6, R5, R14, RZ ;  /* 0x0000000e05067225 */ /* 0x000fc800078e00ff */
[----:B------:R-:W-:Y:S01]  /*07f0*/  IMAD.X R11, RZ, RZ, RZ, P0 ;  /* 0x000000ffff0b7224 */ /* 0x000fe200000e06ff */
[----:B------:R-:W-:Y:S01]  /*0800*/  IADD3 RZ, P0, R7, R8, RZ ;  /* 0x0000000807ff7210 */ /* 0x000fe20007f1e0ff */
[----:B------:R-:W-:-:S04]  /*0810*/  IMAD.MOV.U32 R10, RZ, RZ, R9 ;  /* 0x000000ffff0a7224 */ /* 0x000fc800078e0009 */
[----:B------:R-:W-:-:S08]  /*0820*/  IMAD.WIDE.U32.X R6, R13, R15, R10, P0 ;  /* 0x0000000f0d067225 */ /* 0x000fd000000e040a */
.L_x_5:
[-CC-:B------:R-:W-:Y:S01]  /*0830*/  SHF.R.U64 R24, R6, R0.reuse, R7.reuse ;  /* 0x0000000006187219 */ /* 0x180fe20000001207 */
[----:B------:R-:W0:Y:S01]  /*0840*/  LDC R10, c[0x0][0x618] ;  /* 0x00018600ff0a7b82 */ /* 0x000e220000000800 */
[----:B------:R-:W-:Y:S01]  /*0850*/  SHF.R.U32.HI R3, RZ, R0, R7 ;  /* 0x00000000ff037219 */ /* 0x000fe20000011607 */
[----:B------:R-:W-:Y:S01]  /*0860*/  IMAD.MOV.U32 R7, RZ, RZ, R20 ;  /* 0x000000ffff077224 */ /* 0x000fe200078e0014 */
[----:B------:R-:W-:Y:S01]  /*0870*/  IADD3 R5, P0, RZ, -R24, RZ ;  /* 0x80000018ff057210 */ /* 0x000fe20007f1e0ff */
[----:B------:R-:W-:Y:S01]  /*0880*/  ULDC UR4, c[0x0][0x150] ;  /* 0x0000540000047ab9 */ /* 0x000fe20000000800 */
[----:B------:R-:W-:Y:S01]  /*0890*/  I2FP.F32.U32 R0, R2 ;  /* 0x0000000200007245 */ /* 0x000fe20000201000 */
[----:B------:R-:W-:Y:S02]  /*08a0*/  IMAD.MOV.U32 R6, RZ, RZ, R12 ;  /* 0x000000ffff067224 */ /* 0x000fe400078e000c */
[----:B------:R-:W1:Y:S01]  /*08b0*/  LDC.64 R20, c[0x0][0x640] ;  /* 0x00019000ff147b82 */ /* 0x000e620000000a00 */
[----:B------:R-:W-:-:S02]  /*08c0*/  IMAD.X R9, RZ, RZ, ~R3, P0 ;  /* 0x000000ffff097224 */ /* 0x000fc400000e0e03 */
[----:B------:R-:W-:Y:S01]  /*08d0*/  FMUL R0, R0, UR4 ;  /* 0x0000000400007c20 */ /* 0x000fe20008400000 */
[----:B------:R-:W-:Y:S01]  /*08e0*/  IMAD.WIDE.U32 R6, R5, R18, R6 ;  /* 0x0000001205067225 */ /* 0x000fe200078e0006 */
[----:B------:R-:W-:-:S03]  /*08f0*/  ULDC UR4, c[0x0][0x154] ;  /* 0x0000550000047ab9 */ /* 0x000fc60000000800 */
[----:B------:R-:W-:Y:S01]  /*0900*/  IMAD R8, R9, R18, RZ ;  /* 0x0000001209087224 */ /* 0x000fe200078e02ff */
[----:B------:R-:W2:Y:S01]  /*0910*/  LDC R3, c[0x0][0x144] ;  /* 0x00005100ff037b82 */ /* 0x000ea20000000800 */
[----:B------:R-:W3:Y:S01]  /*0920*/  F2I.U32.TRUNC.NTZ R0, R0 ;  /* 0x0000000000007305 */ /* 0x000ee2000020f000 */
[----:B------:R-:W-:Y:S02]  /*0930*/  IMAD.MOV.U32 R9, RZ, RZ, -0x1 ;  /* 0xffffffffff097424 */ /* 0x000fe400078e00ff */
[----:B------:R-:W-:-:S04]  /*0940*/  IMAD R5, R5, R19, R8 ;  /* 0x0000001305057224 */ /* 0x000fc800078e0208 */
[----:B------:R-:W4:Y:S01]  /*0950*/  LDC R14, c[0x0][0x608] ;  /* 0x00018200ff0e7b82 */ /* 0x000f220000000800 */
[----:B------:R-:W-:Y:S01]  /*0960*/  IMAD.IADD R7, R7, 0x1, R5 ;  /* 0x0000000107077824 */ /* 0x000fe200078e0205 */
[----:B------:R-:W-:-:S04]  /*0970*/  I2FP.F32.U32 R5, R4 ;  /* 0x0000000400057245 */ /* 0x000fc80000201000 */
[-CC-:B0-----:R-:W-:Y:S02]  /*0980*/  SHF.R.U64 R12, R6, R10.reuse, R7.reuse ;  /* 0x0000000a060c7219 */ /* 0x181fe40000001207 */
[----:B------:R-:W0:Y:S01]  /*0990*/  LDC R8, c[0x0][0x658] ;  /* 0x00019600ff087b82 */ /* 0x000e220000000800 */
[----:B-1----:R-:W-:Y:S01]  /*09a0*/  ISETP.NE.U32.AND P0, PT, R20, RZ, PT ;  /* 0x000000ff1400720c */ /* 0x002fe20003f05070 */
[----:B---3--:R-:W-:Y:S01]  /*09b0*/  IMAD.MOV R6, RZ, RZ, -R0 ;  /* 0x000000ffff067224 */ /* 0x008fe200078e0a00 */
[----:B------:R-:W-:Y:S02]  /*09c0*/  SHF.R.U32.HI R7, RZ, R10, R7 ;  /* 0x0000000aff077219 */ /* 0x000fe40000011607 */
[----:B------:R-:W-:-:S03]  /*09d0*/  ISETP.NE.AND.EX P0, PT, R21, RZ, PT, P0 ;  /* 0x000000ff1500720c */ /* 0x000fc60003f05300 */
[----:B------:R-:W1:Y:S01]  /*09e0*/  LDC R13, c[0x0][0x148] ;  /* 0x00005200ff0d7b82 */ /* 0x000e620000000800 */
[----:B--2---:R-:W-:Y:S02]  /*09f0*/  IMAD R0, R3, R6, R2 ;  /* 0x0000000603007224 */ /* 0x004fe400078e0202 */
[----:B------:R-:W-:-:S04]  /*0a00*/  FMUL R3, R5, UR4 ;  /* 0x0000000405037c20 */ /* 0x000fc80008400000 */
[----:B------:R2:W3:Y:S01]  /*0a10*/  F2I.U32.TRUNC.NTZ R11, R3 ;  /* 0x00000003000b7305 */ /* 0x0004e2000020f000 */
[----:B------:R-:W1:Y:S01]  /*0a20*/  LDC R17, c[0x0][0x600] ;  /* 0x00018000ff117b82 */ /* 0x000e620000000800 */
[-CC-:B----4-:R-:W-:Y:S02]  /*0a30*/  SHF.R.U64 R23, R12, R14.reuse, R7.reuse ;  /* 0x0000000e0c177219 */ /* 0x190fe40000001207 */
[----:B------:R-:W-:Y:S01]  /*0a40*/  SHF.R.U32.HI R5, RZ, R14, R7 ;  /* 0x0000000eff057219 */ /* 0x000fe20000011607 */
[----:B------:R-:W-:-:S04]  /*0a50*/  IMAD.MOV.U32 R7, RZ, RZ, 0x1 ;  /* 0x00000001ff077424 */ /* 0x000fc800078e00ff */
[----:B------:R-:W4:Y:S01]  /*0a60*/  LDC R18, c[0x0][0x648] ;  /* 0x00019200ff127b82 */ /* 0x000f220000000800 */
[-C--:B0-----:R-:W-:Y:S02]  /*0a70*/  SHF.L.U32 R2, R9, R8.reuse, RZ ;  /* 0x0000000809027219 */ /* 0x081fe400000006ff */
[-CC-:B------:R-:W-:Y:S02]  /*0a80*/  SHF.R.U64 R14, R23, R8.reuse, R5.reuse ;  /* 0x00000008170e7219 */ /* 0x180fe40000001205 */
[----:B------:R-:W-:Y:S02]  /*0a90*/  SHF.R.U32.HI R15, RZ, R8, R5 ;  /* 0x00000008ff0f7219 */ /* 0x000fe40000011605 */
[----:B------:R-:W-:Y:S01]  /*0aa0*/  LOP3.LUT R10, RZ, R2, RZ, 0x33, !PT ;  /* 0x00000002ff0a7212 */ /* 0x000fe200078e33ff */
[----:B------:R-:W0:Y:S01]  /*0ab0*/  LDC R19, c[0x0][0x638] ;  /* 0x00018e00ff137b82 */ /* 0x000e220000000800 */
[----:B------:R-:W-:Y:S01]  /*0ac0*/  SHF.L.U32 R5, R7, R8, RZ ;  /* 0x0000000807057219 */ /* 0x000fe200000006ff */
[----:B------:R-:W-:Y:S01]  /*0ad0*/  IMAD.MOV.U32 R2, RZ, RZ, R14 ;  /* 0x000000ffff027224 */ /* 0x000fe200078e000e */
[----:B--2---:R-:W-:-:S05]  /*0ae0*/  MOV R3, R15 ;  /* 0x0000000f00037202 */ /* 0x004fca0000000f00 */
[----:B------:R-:W2:Y:S01]  /*0af0*/  LDC R22, c[0x0][0x610] ;  /* 0x00018400ff167b82 */ /* 0x000ea20000000800 */
[----:B---3--:R-:W-:Y:S05]  /*0b00*/  @!P0 BRA `(.L_x_6) ;  /* 0x0000000000288947 */ /* 0x008fea0003800000 */
[----:B------:R-:W3:Y:S02]  /*0b10*/  LDC R9, c[0x0][0x64c] ;  /* 0x00019300ff097b82 */ /* 0x000ee40000000800 */
[----:B---3--:R-:W-:-:S05]  /*0b20*/  IADD3 R9, P0, R14, R9, RZ ;  /* 0x000000090e097210 */ /* 0x008fca0007f1e0ff */
        /* <DEDUP_REMOVED lines=8> */
.L_x_6:
[----:B----4-:R-:W-:Y:S01]  /*0bb0*/  SHF.R.U64 R2, R2, R18, R3 ;  /* 0x0000001202027219 */ /* 0x010fe20000001203 */
[----:B-1----:R-:W-:Y:S01]  /*0bc0*/  VIADD R3, R17, 0xffffffff ;  /* 0xffffffff11037836 */ /* 0x002fe20000000000 */
[----:B------:R-:W-:Y:S01]  /*0bd0*/  LOP3.LUT R10, R23, R10, RZ, 0xc0, !PT ;  /* 0x0000000a170a7212 */ /* 0x000fe200078ec0ff */
[----:B------:R-:W-:Y:S02]  /*0be0*/  IMAD.MOV R11, RZ, RZ, -R11 ;  /* 0x000000ffff0b7224 */ /* 0x000fe400078e0a0b */
[----:B------:R-:W-:Y:S01]  /*0bf0*/  IMAD.MOV R6, RZ, RZ, -R2 ;  /* 0x000000ffff067224 */ /* 0x000fe200078e0a02 */
[----:B------:R-:W-:Y:S01]  /*0c00*/  LOP3.LUT R3, R12, R3, RZ, 0xc0, !PT ;  /* 0x000000030c037212 */ /* 0x000fe200078ec0ff */
[----:B------:R-:W-:Y:S02]  /*0c10*/  IMAD R5, R5, R2, R10 ;  /* 0x0000000205057224 */ /* 0x000fe400078e020a */
[----:B------:R-:W-:Y:S02]  /*0c20*/  @P3 IMAD R0, R13, R11, R4 ;  /* 0x0000000b0d003224 */ /* 0x000fe400078e0204 */
[----:B0-----:R-:W-:-:S02]  /*0c30*/  IMAD R2, R6, R19, R14 ;  /* 0x0000001306027224 */ /* 0x001fc400078e020e */
[----:B--2---:R-:W-:Y:S02]  /*0c40*/  IMAD R22, R5, R22, R0 ;  /* 0x0000001605167224 */ /* 0x004fe400078e0200 */
[----:B------:R-:W-:Y:S02]  /*0c50*/  IMAD R3, R2, R17, R3 ;  /* 0x0000001102037224 */ /* 0x000fe400078e0203 */
[----:B------:R-:W-:Y:S02]  /*0c60*/  IMAD.MOV.U32 R0, RZ, RZ, 0x1 ;  /* 0x00000001ff007424 */ /* 0x000fe400078e00ff */
[----:B------:R-:W-:Y:S01]  /*0c70*/  IMAD.MOV.U32 R17, RZ, RZ, R24 ;  /* 0x000000ffff117224 */ /* 0x000fe200078e0018 */
[----:B------:R-:W-:Y:S02]  /*0c80*/  SEL R23, R3, R22, !P3 ;  /* 0x0000001603177207 */ /* 0x000fe40005800000 */
[----:B------:R-:W-:-:S07]  /*0c90*/  SEL R22, R22, R3, !P3 ;  /* 0x0000000316167207 */ /* 0x000fce0005800000 */
.L_x_4:
[----:B------:R-:W-:-:S08]  /*0ca0*/  NOP ;  /* 0x0000000000007918 */ /* 0x000fd00000000000 */
[----:B------:R-:W0:Y:S02]  /*0cb0*/  USETMAXREG.TRY_ALLOC.CTAPOOL UP0, 0xe8 ;  /* 0x000000e8000079c8 */ /* 0x000e240008000600 */
[----:B0-----:R-:W-:-:S13]  /*0cc0*/  PLOP3.LUT P0, PT, PT, PT, UP0, 0x80, 0x0 ;  /* 0x000000000000781c */ /* 0x001fda0003f0f008 */
[----:B------:R-:W-:Y:S05]  /*0cd0*/  @!P0 BRA `(.L_x_4) ;  /* 0xfffffffc00f08947 */ /* 0x000fea000383ffff */
[----:B------:R-:W-:Y:S01]  /*0ce0*/  ULDC.64 UR4, c[0x0][0x598] ;  /* 0x0001660000047ab9 */ /* 0x000fe20000000a00 */
[----:B------:R-:W-:Y:S01]  /*0cf0*/  ULDC.64 UR36, c[0x0][0x208] ;  /* 0x0000820000247ab9 */ /* 0x000fe20000000a00 */
[----:B------:R-:W-:-:S04]  /*0d00*/  ISETP.NE.U32.AND P0, PT, RZ, UR4, PT ;  /* 0x00000004ff007c0c */ /* 0x000fc8000bf05070 */
[----:B------:R-:W-:-:S13]  /*0d10*/  ISETP.NE.AND.EX P0, PT, RZ, UR5, PT, P0 ;  /* 0x00000005ff007c0c */ /* 0x000fda000bf05300 */
[----:B------:R-:W-:Y:S05]  /*0d20*/  @!P0 BRA `(.L_x_7) ;  /* 0x00000000001c8947 */ /* 0x000fea0003800000 */
[----:B------:R-:W0:Y:S02]  /*0d30*/  LDC.64 R2, c[0x0][0x598] ;  /* 0x00016600ff027b82 */ /* 0x000e240000000a00 */
[----:B0-----:R-:W2:Y:S02]  /*0d40*/  LDG.E.64 R2, desc[UR36][R2.64] ;  /* 0x0000002402027981 */ /* 0x001ea4000c1e1b00 */
[----:B--2---:R-:W-:-:S04]  /*0d50*/  ISETP.NE.U32.AND P0, PT, R2, RZ, PT ;  /* 0x000000ff0200720c */ /* 0x004fc80003f05070 */
[----:B------:R-:W-:-:S13]  /*0d60*/  ISETP.NE.AND.EX P0, PT, R3, RZ, PT, P0 ;  /* 0x000000ff0300720c */ /* 0x000fda0003f05300 */
[----:B------:R-:W-:Y:S05]  /*0d70*/  @!P0 BRA `(.L_x_7) ;  /* 0x0000000000088947 */ /* 0x000fea0003800000 */
[----:B------:R0:W5:Y:S01]  /*0d80*/  LD.E R18, desc[UR36][R2.64] ;  /* 0x0000002402127980 */ /* 0x000162000c101900 */
[----:B------:R-:W-:Y:S05]  /*0d90*/  BRA `(.L_x_8) ;  /* 0x0000000000247947 */ /* 0x000fea0003800000 */
.L_x_7:
[----:B------:R-:W-:Y:S02]  /*0da0*/  ULDC.64 UR4, c[0x0][0x588] ;  /* 0x0001620000047ab9 */ /* 0x000fe40000000a00 */
[----:B------:R-:W-:-:S04]  /*0db0*/  ISETP.NE.U32.AND P0, PT, RZ, UR4, PT ;  /* 0x00000004ff007c0c */ /* 0x000fc8000bf05070 */
[----:B------:R-:W-:-:S13]  /*0dc0*/  ISETP.NE.AND.EX P0, PT, RZ, UR5, PT, P0 ;  /* 0x00000005ff007c0c */ /* 0x000fda000bf05300 */
[----:B------:R-:W-:Y:S05]  /*0dd0*/  @!P0 BRA `(.L_x_9) ;  /* 0x00000000000c8947 */ /* 0x000fea0003800000 */
[----:B------:R-:W0:Y:S02]  /*0de0*/  LDC.64 R18, c[0x0][0x588] ;  /* 0x00016200ff127b82 */ /* 0x000e240000000a00 */
[----:B0-----:R1:W5:Y:S01]  /*0df0*/  LDG.E R18, desc[UR36][R18.64] ;  /* 0x0000002412127981 */ /* 0x001362000c1e1900 */
[----:B------:R-:W-:Y:S05]  /*0e00*/  BRA `(.L_x_8) ;  /* 0x0000000000087947 */ /* 0x000fea0003800000 */
.L_x_9:
[----:B------:R-:W-:Y:S02]  /*0e10*/  ULDC UR4, c[0x0][0x580] ;  /* 0x0001600000047ab9 */ /* 0x000fe40000000800 */
[----:B------:R-:W-:-:S07]  /*0e20*/  IMAD.U32 R18, RZ, RZ, UR4 ;  /* 0x00000004ff127e24 */ /* 0x000fce000f8e00ff */
.L_x_8:
[----:B------:R-:W-:Y:S02]  /*0e30*/  ULDC.64 UR4, c[0x0][0x5a0] ;  /* 0x0001680000047ab9 */ /* 0x000fe40000000a00 */
[----:B------:R-:W-:-:S04]  /*0e40*/  ISETP.NE.U32.AND P0, PT, RZ, UR4, PT ;  /* 0x00000004ff007c0c */ /* 0x000fc8000bf05070 */
[----:B------:R-:W-:-:S13]  /*0e50*/  ISETP.NE.AND.EX P0, PT, RZ, UR5, PT, P0 ;  /* 0x00000005ff007c0c */ /* 0x000fda000bf05300 */
[----:B------:R-:W-:Y:S05]  /*0e60*/  @!P0 BRA `(.L_x_10) ;  /* 0x00000000001c8947 */ /* 0x000fea0003800000 */
[----:B0-----:R-:W0:Y:S02]  /*0e70*/  LDC.64 R2, c[0x0][0x5a0] ;  /* 0x00016800ff027b82 */ /* 0x001e240000000a00 */
[----:B0-----:R-:W2:Y:S02]  /*0e80*/  LDG.E.64 R2, desc[UR36][R2.64] ;  /* 0x0000002402027981 */ /* 0x001ea4000c1e1b00 */
[----:B--2---:R-:W-:-:S04]  /*0e90*/  ISETP.NE.U32.AND P0, PT, R2, RZ, PT ;  /* 0x000000ff0200720c */ /* 0x004fc80003f05070 */
[----:B------:R-:W-:-:S13]  /*0ea0*/  ISETP.NE.AND.EX P0, PT, R3, RZ, PT, P0 ;  /* 0x000000ff0300720c */ /* 0x000fda0003f05300 */
[----:B------:R-:W-:Y:S05]  /*0eb0*/  @!P0 BRA `(.L_x_10) ;  /* 0x0000000000088947 */ /* 0x000fea0003800000 */
[----:B-1----:R0:W5:Y:S01]  /*0ec0*/  LD.E R19, desc[UR36][R2.64] ;  /* 0x0000002402137980 */ /* 0x002162000c101900 */
[----:B------:R-:W-:Y:S05]  /*0ed0*/  BRA `(.L_x_11) ;  /* 0x0000000000247947 */ /* 0x000fea0003800000 */
.L_x_10:
[----:B------:R-:W-:Y:S02]  /*0ee0*/  ULDC.64 UR4, c[0x0][0x590] ;  /* 0x0001640000047ab9 */ /* 0x000fe40000000a00 */
[----:B------:R-:W-:-:S04]  /*0ef0*/  ISETP.NE.U32.AND P0, PT, RZ, UR4, PT ;  /* 0x00000004ff007c0c */ /* 0x000fc8000bf05070 */
[----:B------:R-:W-:-:S13]  /*0f00*/  ISETP.NE.AND.EX P0, PT, RZ, UR5, PT, P0 ;  /* 0x00000005ff007c0c */ /* 0x000fda000bf05300 */
[----:B------:R-:W-:Y:S05]  /*0f10*/  @!P0 BRA `(.L_x_12) ;  /* 0x00000000000c8947 */ /* 0x000fea0003800000 */
[----:B0-----:R-:W1:Y:S02]  /*0f20*/  LDC.64 R2, c[0x0][0x590] ;  /* 0x00016400ff027b82 */ /* 0x001e640000000a00 */
[----:B-1----:R1:W5:Y:S01]  /*0f30*/  LDG.E R19, desc[UR36][R2.64] ;  /* 0x0000002402137981 */ /* 0x002362000c1e1900 */
[----:B------:R-:W-:Y:S05]  /*0f40*/  BRA `(.L_x_11) ;  /* 0x0000000000087947 */ /* 0x000fea0003800000 */
.L_x_12:
[----:B------:R-:W-:Y:S02]  /*0f50*/  ULDC UR4, c[0x0][0x584] ;  /* 0x0001610000047ab9 */ /* 0x000fe40000000800 */
[----:B-1----:R-:W-:-:S07]  /*0f60*/  IMAD.U32 R19, RZ, RZ, UR4 ;  /* 0x00000004ff137e24 */ /* 0x002fce000f8e00ff */
.L_x_11:
[----:B------:R-:W-:-:S13]  /*0f70*/  LOP3.LUT P0, RZ, R0, 0xff, RZ, 0xc0, !PT ;  /* 0x000000ff00ff7812 */ /* 0x000fda000780c0ff */
[----:B------:R-:W-:Y:S05]  /*0f80*/  @!P0 EXIT ;  /* 0x000000000000894d */ /* 0x000fea0003800000 */
[----:B01----:R-:W2:Y:S01]  /*0f90*/  LDL R2, [R1+0x14] ;  /* 0x0000140001027983 */ /* 0x003ea20000100800 */
[----:B------:R-:W-:Y:S01]  /*0fa0*/  ULDC UR4, c[0x0][0x28c] ;  /* 0x0000a30000047ab9 */ /* 0x000fe20000000800 */
[----:B------:R-:W-:Y:S01]  /*0fb0*/  UMOV UR38, URZ ;  /* 0x0000003f00267c82 */ /* 0x000fe20008000000 */
[----:B------:R-:W-:Y:S01]  /*0fc0*/  UIADD3 UR4, UR4, 0x1f, URZ ;  /* 0x0000001f04047890 */ /* 0x000fe2000fffe03f */
[----:B------:R-:W-:-:S03]  /*0fd0*/  UMOV UR39, URZ ;  /* 0x0000003f00277c82 */ /* 0x000fc60008000000 */
[----:B------:R-:W-:-:S04]  /*0fe0*/  USHF.R.S32.HI UR5, URZ, 0x1f, UR4 ;  /* 0x0000001f3f057899 */ /* 0x000fc80008011404 */
[----:B------:R-:W-:-:S04]  /*0ff0*/  ULEA.HI UR5, UR5, UR4, URZ, 0x5 ;  /* 0x0000000405057291 */ /* 0x000fc8000f8f283f */
[----:B------:R-:W-:Y:S01]  /*1000*/  USHF.R.S32.HI UR40, URZ, 0x5, UR5 ;  /* 0x000000053f287899 */ /* 0x000fe20008011405 */
[----:B--2---:R-:W-:-:S11]  /*1010*/  LOP3.LUT R104, R2, 0x1, RZ, 0xfc, !PT ;  /* 0x0000000102687812 */ /* 0x004fd600078efcff */
.L_x_167:
[----:B------:R-:W0:Y:S01]  /*1020*/  S2R R3, SR_CgaCtaId ;  /* 0x0000000000037919 */ /* 0x000e220000008800 */
[----:B------:R-:W-:-:S04]  /*1030*/  MOV R0, 0x400 ;  /* 0x0000040000007802 */ /* 0x000fc80000000f00 */
[----:B0-----:R-:W-:-:S05]  /*1040*/  LEA R25, R3, R0, 0x18 ;  /* 0x0000000003197211 */ /* 0x001fca00078ec0ff */
[----:B------:R-:W-:-:S05]  /*1050*/  VIADD R0, R25, 0x800 ;  /* 0x0000080019007836 */ /* 0x000fca0000000000 */
[----:B------:R-:W-:-:S13]  /*1060*/  LOP3.LUT P0, RZ, R0, 0x9f, RZ, 0xc0, !PT ;  /* 0x0000009f00ff7812 */ /* 0x000fda000780c0ff */
[----:B---34-:R-:W-:Y:S05]  /*1070*/  @!P0 BRA `(.L_x_13) ;  /* 0x0000000000408947 */ /* 0x018fea0003800000 */
[----:B------:R-:W-:Y:S01]  /*1080*/  MOV R0, 0x0 ;  /* 0x0000000000007802 */ /* 0x000fe20000000f00 */
[----:B------:R-:W-:Y:S01]  /*1090*/  ULDC.64 UR4, c[0x4][0x70] ;  /* 0x01001c0000047ab9 */ /* 0x000fe20000000a00 */
[----:B------:R-:W-:Y:S01]  /*10a0*/  ULDC.64 UR6, c[0x4][0x8] ;  /* 0x0100020000067ab9 */ /* 0x000fe20000000a00 */
[----:B------:R-:W-:Y:S01]  /*10b0*/  IMAD.U32 R4, RZ, RZ, UR4 ;  /* 0x00000004ff047e24 */ /* 0x000fe2000f8e00ff */
[----:B------:R0:W1:Y:S01]  /*10c0*/  LDC.64 R2, c[0x4][R0] ;  /* 0x0100000000027b82 */ /* 0x0000620000000a00 */
[----:B------:R-:W-:Y:S01]  /*10d0*/  IMAD.U32 R5, RZ, RZ, UR5 ;  /* 0x00000005ff057e24 */ /* 0x000fe2000f8e00ff */
[----:B------:R-:W-:Y:S01]  /*10e0*/  ULDC.64 UR4, c[0x4][0x78] ;  /* 0x01001e0000047ab9 */ /* 0x000fe20000000a00 */
[----:B------:R-:W-:Y:S01]  /*10f0*/  IMAD.U32 R10, RZ, RZ, UR6 ;  /* 0x00000006ff0a7e24 */ /* 0x000fe2000f8e00ff */
[----:B------:R-:W-:Y:S01]  /*1100*/  MOV R6, UR4 ;  /* 0x0000000400067c02 */ /* 0x000fe20008000f00 */
[----:B------:R-:W-:Y:S02]  /*1110*/  IMAD.U32 R7, RZ, RZ, UR5 ;  /* 0x00000005ff077e24 */ /* 0x000fe4000f8e00ff */
[----:B------:R-:W-:-:S02]  /*1120*/  IMAD.U32 R11, RZ, RZ, UR7 ;  /* 0x00000007ff0b7e24 */ /* 0x000fc4000f8e00ff */
[----:B------:R-:W-:Y:S02]  /*1130*/  IMAD.MOV.U32 R8, RZ, RZ, 0x70 ;  /* 0x00000070ff087424 */ /* 0x000fe400078e00ff */
[----:B------:R-:W-:Y:S02]  /*1140*/  IMAD.MOV.U32 R12, RZ, RZ, 0x1 ;  /* 0x00000001ff0c7424 */ /* 0x000fe400078e00ff */
[----:B0-----:R-:W-:-:S07]  /*1150*/  IMAD.MOV.U32 R13, RZ, RZ, RZ ;  /* 0x000000ffff0d7224 */ /* 0x001fce00078e00ff */
[----:B------:R-:W-:-:S07]  /*1160*/  LEPC R20, `(.L_x_13) ;  /* 0x000000001014794e */ /* 0x000fce0000000000 */
[----:B-1---5:R-:W-:Y:S05]  /*1170*/  CALL.ABS.NOINC R2 ;  /* 0x0000000002007343 */ /* 0x022fea0003c00000 */
.L_x_13:
[----:B------:R-:W-:-:S05]  /*1180*/  VIADD R28, R25, 0x28800 ;  /* 0x00028800191c7836 */ /* 0x000fca0000000000 */
[----:B------:R-:W-:-:S13]  /*1190*/  LOP3.LUT P0, RZ, R28, 0x3ff, RZ, 0xc0, !PT ;  /* 0x000003ff1cff7812 */ /* 0x000fda000780c0ff */
[----:B------:R-:W-:Y:S05]  /*11a0*/  @!P0 BRA `(.L_x_14) ;  /* 0x00000000007c8947 */ /* 0x000fea0003800000 */
        /* <DEDUP_REMOVED lines=8> */
[----:B------:R-:W-:Y:S01]  /*1230*/  MOV R8, 0x70 ;  /* 0x0000007000087802 */ /* 0x000fe20000000f00 */
[----:B------:R-:W-:Y:S02]  /*1240*/  IMAD.U32 R7, RZ, RZ, UR7 ;  /* 0x00000007ff077e24 */ /* 0x000fe4000f8e00ff */
[----:B------:R-:W-:-:S02]  /*1250*/  IMAD.U32 R10, RZ, RZ, UR4 ;  /* 0x00000004ff0a7e24 */ /* 0x000fc4000f8e00ff */
[----:B------:R-:W-:Y:S02]  /*1260*/  IMAD.U32 R11, RZ, RZ, UR5 ;  /* 0x00000005ff0b7e24 */ /* 0x000fe4000f8e00ff */
[----:B------:R-:W-:Y:S02]  /*1270*/  IMAD.MOV.U32 R12, RZ, RZ, 0x1 ;  /* 0x00000001ff0c7424 */ /* 0x000fe400078e00ff */
[----:B0-----:R-:W-:-:S07]  /*1280*/  IMAD.MOV.U32 R13, RZ, RZ, RZ ;  /* 0x000000ffff0d7224 */ /* 0x001fce00078e00ff */
[----:B------:R-:W-:-:S07]  /*1290*/  LEPC R20, `(.L_x_15) ;  /* 0x000000001014794e */ /* 0x000fce0000000000 */
[----:B-1---5:R-:W-:Y:S05]  /*12a0*/  CALL.ABS.NOINC R14 ;  /* 0x000000000e007343 */ /* 0x022fea0003c00000 */
.L_x_15:
[----:B------:R-:W0:Y:S01]  /*12b0*/  LDC.64 R2, c[0x4][R2] ;  /* 0x0100000002027b82 */ /* 0x000e220000000a00 */
[----:B------:R-:W-:Y:S01]  /*12c0*/  ULDC.64 UR4, c[0x4][0x70] ;  /* 0x01001c0000047ab9 */ /* 0x000fe20000000a00 */
[----:B------:R-:W-:Y:S01]  /*12d0*/  ULDC.64 UR6, c[0x4][0x10] ;  /* 0x0100040000067ab9 */ /* 0x000fe20000000a00 */
[----:B------:R-:W-:Y:S02]  /*12e0*/  IMAD.U32 R4, RZ, RZ, UR4 ;  /* 0x00000004ff047e24 */ /* 0x000fe4000f8e00ff */
[----:B------:R-:W-:Y:S01]  /*12f0*/  IMAD.U32 R5, RZ, RZ, UR5 ;  /* 0x00000005ff057e24 */ /* 0x000fe2000f8e00ff */
[----:B------:R-:W-:Y:S01]  /*1300*/  ULDC.64 UR4, c[0x4][0x78] ;  /* 0x01001e0000047ab9 */ /* 0x000fe20000000a00 */
[----:B------:R-:W-:Y:S02]  /*1310*/  IMAD.U32 R10, RZ, RZ, UR6 ;  /* 0x00000006ff0a7e24 */ /* 0x000fe4000f8e00ff */
[----:B------:R-:W-:Y:S02]  /*1320*/  IMAD.U32 R6, RZ, RZ, UR4 ;  /* 0x00000004ff067e24 */ /* 0x000fe4000f8e00ff */
[----:B------:R-:W-:-:S02]  /*1330*/  IMAD.U32 R7, RZ, RZ, UR5 ;  /* 0x00000005ff077e24 */ /* 0x000fc4000f8e00ff */
[----:B------:R-:W-:Y:S02]  /*1340*/  IMAD.U32 R11, RZ, RZ, UR7 ;  /* 0x00000007ff0b7e24 */ /* 0x000fe4000f8e00ff */
[----:B------:R-:W-:Y:S02]  /*1350*/  IMAD.MOV.U32 R8, RZ, RZ, 0x70 ;  /* 0x00000070ff087424 */ /* 0x000fe400078e00ff */
[----:B------:R-:W-:Y:S02]  /*1360*/  IMAD.MOV.U32 R12, RZ, RZ, 0x1 ;  /* 0x00000001ff0c7424 */ /* 0x000fe400078e00ff */
[----:B------:R-:W-:-:S07]  /*1370*/  IMAD.MOV.U32 R13, RZ, RZ, RZ ;  /* 0x000000ffff0d7224 */ /* 0x000fce00078e00ff */
[----:B------:R-:W-:-:S07]  /*1380*/  LEPC R20, `(.L_x_14) ;  /* 0x000000001014794e */ /* 0x000fce0000000000 */
[----:B0-----:R-:W-:Y:S05]  /*1390*/  CALL.ABS.NOINC R2 ;  /* 0x0000000002007343 */ /* 0x001fea0003c00000 */
.L_x_14:
[----:B------:R-:W0:Y:S01]  /*13a0*/  S2R R2, SR_TID.X ;  /* 0x0000000000027919 */ /* 0x000e220000002100 */
[----:B------:R-:W-:Y:S01]  /*13b0*/  UMOV UR4, 0xffffffff ;  /* 0xffffffff00047882 */ /* 0x000fe20000000000 */
[----:B------:R-:W-:Y:S02]  /*13c0*/  ISETP.NE.AND P0, PT, R104, 0x3, PT ;  /* 0x000000036800780c */ /* 0x000fe40003f05270 */
[----:B0-----:R-:W-:-:S04]  /*13d0*/  LOP3.LUT R13, R2, 0x80, RZ, 0xc0, !PT ;  /* 0x00000080020d7812 */ /* 0x001fc800078ec0ff */
[----:B------:R-:W-:Y:S01]  /*13e0*/  SHF.R.U32.HI R13, RZ, 0x7, R13 ;  /* 0x00000007ff0d7819 */ /* 0x000fe2000001160d */
[----:B------:R-:W-:Y:S06]  /*13f0*/  BRA.DIV UR4, `(.L_x_16) ;  /* 0x0000008204ac7947 */ /* 0x000fec000b800000 */
.L_x_196:
[----:B------:R-:W-:Y:S05]  /*1400*/  @!P0 BRA `(.L_x_17) ;  /* 0x0000000000048947 */ /* 0x000fea0003800000 */
[----:B------:R-:W-:Y:S01]  /*1410*/  BPT.TRAP 0x1 ;  /* 0x000000040000795c */ /* 0x000fe20000300000 */
.L_x_17:
[----:B------:R-:W-:Y:S02]  /*1420*/  IMAD.U32 R0, RZ, RZ, UR39 ;  /* 0x00000027ff007e24 */ /* 0x000fe4000f8e00ff */
[----:B------:R-:W-:-:S03]  /*1430*/  IMAD.U32 R2, RZ, RZ, UR38 ;  /* 0x00000026ff027e24 */ /* 0x000fc6000f8e00ff */
[----:B------:R-:W-:Y:S02]  /*1440*/  LEA R3, R0, R25, 0x3 ;  /* 0x0000001900037211 */ /* 0x000fe400078e18ff */
[----:B------:R-:W-:-:S04]  /*1450*/  SHF.L.U32 R0, R2, 0x1f, RZ ;  /* 0x0000001f02007819 */ /* 0x000fc800000006ff */
[----:B------:R0:W1:Y:S01]  /*1460*/  SYNCS.PHASECHK.TRANS64.TRYWAIT P1, [R3+URZ], R0 ;  /* 0x00000000030075a7 */ /* 0x000062000802017f */
[----:B------:R-:W-:Y:S05]  /*1470*/  @!P0 BRA `(.L_x_18) ;  /* 0x0000000000048947 */ /* 0x000fea0003800000 */
[----:B------:R-:W-:Y:S01]  /*1480*/  BPT.TRAP 0x1 ;  /* 0x000000040000795c */ /* 0x000fe20000300000 */
.L_x_18:
[----:B-1----:R-:W-:Y:S05]  /*1490*/  @P1 BRA `(.L_x_19) ;  /* 0x0000000000081947 */ /* 0x002fea0003800000 */
[----:B------:R-:W1:Y:S02]  /*14a0*/  SYNCS.PHASECHK.TRANS64.TRYWAIT P1, [R3+URZ], R0 ;  /* 0x00000000030075a7 */ /* 0x000e64000802017f */
[----:B-1----:R-:W-:Y:S05]  /*14b0*/  @!P1 BRA `(.L_x_20) ;  /* 0x0000008000989947 */ /* 0x002fea0003800000 */
.L_x_19:
[----:B------:R-:W-:-:S04]  /*14c0*/  UIADD3 UR4, UR39, 0x1, URZ ;  /* 0x0000000127047890 */ /* 0x000fc8000fffe03f */
[----:B------:R-:W-:Y:S02]  /*14d0*/  UISETP.NE.AND UP0, UPT, UR4, 0x5, UPT ;  /* 0x000000050400788c */ /* 0x000fe4000bf05270 */
[----:B01----:R-:W-:Y:S02]  /*14e0*/  IMAD.U32 R0, RZ, RZ, UR4 ;  /* 0x00000004ff007e24 */ /* 0x003fe4000f8e00ff */
[----:B------:R-:W-:Y:S02]  /*14f0*/  USEL UR4, URZ, 0x1, UP0 ;  /* 0x000000013f047887 */ /* 0x000fe40008000000 */
[----:B------:R-:W-:Y:S02]  /*1500*/  PLOP3.LUT P1, PT, PT, PT, UP0, 0x80, 0x0 ;  /* 0x000000000000781c */ /* 0x000fe40003f2f008 */
[----:B------:R-:W-:Y:S02]  /*1510*/  ULOP3.LUT UR4, UR38, UR4, URZ, 0x3c, !UPT ;  /* 0x0000000426047292 */ /* 0x000fe4000f8e3c3f */
[----:B------:R-:W-:-:S04]  /*1520*/  SEL R0, R0, RZ, P1 ;  /* 0x000000ff00007207 */ /* 0x000fc80000800000 */
[----:B------:R-:W-:Y:S01]  /*1530*/  IMAD.U32 R14, RZ, RZ, UR4 ;  /* 0x00000004ff0e7e24 */ /* 0x000fe2000f8e00ff */
[----:B------:R-:W-:Y:S06]  /*1540*/  @!P0 BRA `(.L_x_21) ;  /* 0x0000000000048947 */ /* 0x000fec0003800000 */
[----:B------:R-:W-:Y:S01]  /*1550*/  BPT.TRAP 0x1 ;  /* 0x000000040000795c */ /* 0x000fe20000300000 */
.L_x_21:
[----:B------:R-:W0:Y:S01]  /*1560*/  S2R R2, SR_TID.X ;  /* 0x0000000000027919 */ /* 0x000e220000002100 */
[----:B------:R-:W-:Y:S01]  /*1570*/  USHF.L.U32 UR4, UR39, 0xd, URZ ;  /* 0x0000000d27047899 */ /* 0x000fe2000800063f */
[----:B------:R-:W-:Y:S01]  /*1580*/  IMAD.MOV.U32 R9, RZ, RZ, 0x90 ;  /* 0x00000090ff097424 */ /* 0x000fe200078e00ff */
[----:B------:R-:W-:Y:S01]  /*1590*/  SHF.L.U32 R11, R14, 0x1f, RZ ;  /* 0x0000001f0e0b7819 */ /* 0x000fe200000006ff */
[----:B------:R-:W-:-:S05]  /*15a0*/  IMAD.U32 R12, RZ, RZ, UR40 ;  /* 0x00000028ff0c7e24 */ /* 0x000fca000f8e00ff */
[----:B------:R-:W-:Y:S02]  /*15b0*/  ISETP.NE.AND P2, PT, R12, 0x1, PT ;  /* 0x000000010c00780c */ /* 0x000fe40003f45270 */
[----:B0-----:R-:W-:Y:S01]  /*15c0*/  SHF.R.U32.HI R6, RZ, 0x2, R2 ;  /* 0x00000002ff067819 */ /* 0x001fe20000011602 */
[C---:B------:R-:W-:Y:S02]  /*15d0*/  IMAD.SHL.U32 R7, R2.reuse, 0x8, RZ ;  /* 0x0000000802077824 */ /* 0x040fe400078e00ff */
[----:B------:R-:W-:Y:S01]  /*15e0*/  IMAD.SHL.U32 R3, R2, 0x10, RZ ;  /* 0x0000001002037824 */ /* 0x000fe200078e00ff */
[C---:B------:R-:W-:Y:S02]  /*15f0*/  LOP3.LUT R4, R6.reuse, 0x3, RZ, 0xc0, !PT ;  /* 0x0000000306047812 */ /* 0x040fe400078ec0ff */
[----:B------:R-:W-:Y:S02]  /*1600*/  LOP3.LUT R5, R6, 0x4, RZ, 0xc0, !PT ;  /* 0x0000000406057812 */ /* 0x000fe400078ec0ff */
[----:B------:R-:W-:-:S02]  /*1610*/  LOP3.LUT R2, R7, 0x18, R4, 0xe2, !PT ;  /* 0x0000001807027812 */ /* 0x000fc400078ee204 */
[----:B------:R-:W-:Y:S02]  /*1620*/  LOP3.LUT R7, R3, 0xe00, RZ, 0xc0, !PT ;  /* 0x00000e0003077812 */ /* 0x000fe400078ec0ff */
[----:B------:R-:W-:Y:S02]  /*1630*/  LOP3.LUT R2, R2, R5, RZ, 0xfc, !PT ;  /* 0x0000000502027212 */ /* 0x000fe400078efcff */
[----:B------:R-:W-:Y:S02]  /*1640*/  LOP3.LUT P1, RZ, R6, 0x4, RZ, 0xc0, !PT ;  /* 0x0000000406ff7812 */ /* 0x000fe4000782c0ff */
[----:B------:R-:W-:Y:S02]  /*1650*/  LOP3.LUT R3, R2, R7, RZ, 0xfc, !PT ;  /* 0x0000000702037212 */ /* 0x000fe400078efcff */
[----:B------:R-:W-:Y:S02]  /*1660*/  SEL R9, R9, 0x70, !P1 ;  /* 0x0000007009097807 */ /* 0x000fe40004800000 */
[----:B------:R-:W-:-:S05]  /*1670*/  LOP3.LUT R2, R3, UR4, RZ, 0xfc, !PT ;  /* 0x0000000403027c12 */ /* 0x000fca000f8efcff */
[--C-:B------:R-:W-:Y:S02]  /*1680*/  IMAD R8, R2, 0x4, R25.reuse ;  /* 0x0000000402087824 */ /* 0x100fe400078e0219 */
[----:B------:R-:W-:Y:S02]  /*1690*/  IMAD R2, R0, 0x8, R25 ;  /* 0x0000000800027824 */ /* 0x000fe400078e0219 */
[----:B------:R-:W-:Y:S02]  /*16a0*/  IMAD.IADD R10, R8, 0x1, R9 ;  /* 0x00000001080a7824 */ /* 0x000fe400078e0209 */
[----:B------:R0:W1:Y:S01]  /*16b0*/  SYNCS.PHASECHK.TRANS64.TRYWAIT P1, [R2+URZ], R11 ;  /* 0x0000000b020075a7 */ /* 0x000062000802017f */
[----:B------:R0:W2:Y:S04]  /*16c0*/  LDS R24, [R8+0x800] ;  /* 0x0008000008187984 */ /* 0x0000a80000000800 */
[----:B------:R-:W-:Y:S05]  /*16d0*/  WARPSYNC.ALL ;  /* 0x0000000000007948 */ /* 0x000fea0003800000 */
[----:B------:R-:W-:Y:S04]  /*16e0*/  LDS R25, [R8+0xc00] ;  /* 0x000c000008197984 */ /* 0x000fe80000000800 */
[----:B------:R-:W-:Y:S04]  /*16f0*/  LDS R96, [R8+0x4800] ;  /* 0x0048000008607984 */ /* 0x000fe80000000800 */
[----:B------:R-:W-:Y:S04]  /*1700*/  LDS R97, [R8+0x4c00] ;  /* 0x004c000008617984 */ /* 0x000fe80000000800 */
[----:B------:R-:W-:Y:S04]  /*1710*/  LDS R88, [R8+0x900] ;  /* 0x0009000008587984 */ /* 0x000fe80000000800 */
[----:B------:R-:W-:Y:S04]  /*1720*/  LDS R89, [R8+0xd00] ;  /* 0x000d000008597984 */ /* 0x000fe80000000800 */
[----:B------:R-:W-:Y:S04]  /*1730*/  LDS R92, [R8+0x4900] ;  /* 0x00490000085c7984 */ /* 0x000fe80000000800 */
[----:B------:R-:W-:Y:S04]  /*1740*/  LDS R93, [R8+0x4d00] ;  /* 0x004d0000085d7984 */ /* 0x000fe80000000800 */
[----:B------:R-:W-:Y:S04]  /*1750*/  LDS R26, [R10+0x800] ;  /* 0x000800000a1a7984 */ /* 0x000fe80000000800 */
[----:B------:R-:W2:Y:S04]  /*1760*/  LDS R27, [R10+0xc00] ;  /* 0x000c00000a1b7984 */ /* 0x000ea80000000800 */
[----:B------:R-:W-:Y:S04]  /*1770*/  LDS R98, [R10+0x4800] ;  /* 0x004800000a627984 */ /* 0x000fe80000000800 */
[----:B------:R-:W3:Y:S04]  /*1780*/  LDS R99, [R10+0x4c00] ;  /* 0x004c00000a637984 */ /* 0x000ee80000000800 */
[----:B------:R-:W-:Y:S04]  /*1790*/  LDS R90, [R10+0x900] ;  /* 0x000900000a5a7984 */ /* 0x000fe80000000800 */
[----:B------:R-:W4:Y:S04]  /*17a0*/  LDS R91, [R10+0xd00] ;  /* 0x000d00000a5b7984 */ /* 0x000f280000000800 */
[----:B------:R-:W-:Y:S04]  /*17b0*/  LDS R94, [R10+0x4900] ;  /* 0x004900000a5e7984 */ /* 0x000fe80000000800 */
[----:B------:R-:W0:Y:S01]  /*17c0*/  LDS R95, [R10+0x4d00] ;  /* 0x004d00000a5f7984 */ /* 0x000e220000000800 */
[----:B------:R-:W-:Y:S01]  /*17d0*/  R2UR UR4, R28 ;  /* 0x000000001c0472ca */ /* 0x000fe200000e0000 */
[----:B--2---:R-:W-:Y:S01]  /*17e0*/  WARPGROUP.ARRIVE ;  /* 0x00000000000079c5 */ /* 0x004fe20000000000 */
[----:B------:R-:W-:-:S02]  /*17f0*/  UMOV UR7, 0x40000040 ;  /* 0x4000004000077882 */ /* 0x000fc40000000000 */
[----:B------:R-:W-:-:S09]  /*1800*/  UMOV UR11, UR7 ;  /* 0x00000007000b7c82 */ /* 0x000fd20008000000 */
[----:B------:R-:W-:-:S04]  /*1810*/  USHF.R.U32.HI UR4, URZ, 0x4, UR4 ;  /* 0x000000043f047899 */ /* 0x000fc80008011604 */
[----:B------:R-:W-:-:S04]  /*1820*/  ULOP3.LUT UR4, UR4, 0x3fff, URZ, 0xc0, !UPT ;  /* 0x00003fff04047892 */ /* 0x000fc8000f8ec03f */
[----:B------:R-:W-:-:S04]  /*1830*/  ULOP3.LUT UR4, UR4, 0x10000, URZ, 0xfc, !UPT ;  /* 0x0001000004047892 */ /* 0x000fc8000f8efc3f */
[----:B------:R-:W-:-:S04]  /*1840*/  ULEA UR6, UR39, UR4, 0x9 ;  /* 0x0000000427067291 */ /* 0x000fc8000f8e483f */
[----:B------:R-:W-:-:S03]  /*1850*/  UIADD3 UR8, UR6, 0x2, URZ ;  /* 0x0000000206087890 */ /* 0x000fc6000fffe03f */
[----:B------:R-:W-:Y:S02]  /*1860*/  UMOV UR10, UR6 ;  /* 0x00000006000a7c82 */ /* 0x000fe40008000000 */
[----:B------:R-:W-:Y:S01]  /*1870*/  HGMMA.64x64x8.F32.TF32 R56, R24, gdesc[UR4], RZ, !UPT, gsb0 ;  /* 0x04e0000418387df0 */ /* 0x000fe2000c0028ff */
[----:B------:R-:W-:Y:S02]  /*1880*/  UMOV UR7, 0x40000040 ;  /* 0x4000004000077882 */ /* 0x000fe40000000000 */
[----:B------:R-:W-:Y:S02]  /*1890*/  WARPGROUP.DEPBAR.LE gsb0, 0x0 ;  /* 0x00008000000079c5 */ /* 0x000fe40000010000 */
[----:B---3--:R-:W-:-:S06]  /*18a0*/  WARPGROUP.ARRIVE ;  /* 0x00000000000079c5 */ /* 0x008fcc0000000000 */
[----:B------:R-:W-:Y:S01]  /*18b0*/  HGMMA.64x64x8.F32.TF32 R24, R96, gdesc[UR8], RZ, !UPT, gsb0 ;  /* 0x04e0000860187df0 */ /* 0x000fe2000c0028ff */
[----:B------:R-:W-:Y:S01]  /*18c0*/  UMOV UR10, UR8 ;  /* 0x00000008000a7c82 */ /* 0x000fe20008000000 */
[----:B------:R-:W-:Y:S01]  /*18d0*/  UMOV UR11, 0x40000040 ;  /* 0x40000040000b7882 */ /* 0x000fe20000000000 */
[----:B------:R-:W-:Y:S02]  /*18e0*/  UIADD3 UR8, UR6, 0x4, URZ ;  /* 0x0000000406087890 */ /* 0x000fe4000fffe03f */
[----:B------:R-:W-:Y:S01]  /*18f0*/  UIADD3 UR6, UR6, 0x6, URZ ;  /* 0x0000000606067890 */ /* 0x000fe2000fffe03f */
[----:B------:R-:W-:Y:S02]  /*1900*/  WARPGROUP.DEPBAR.LE gsb0, 0x0 ;  /* 0x00008000000079c5 */ /* 0x000fe40000010000 */
[----:B----4-:R-:W-:-:S06]  /*1910*/  WARPGROUP.ARRIVE ;  /* 0x00000000000079c5 */ /* 0x010fcc0000000000 */
[----:B------:R-:W-:Y:S03]  /*1920*/  HGMMA.64x64x8.F32.TF32 R56, R88, gdesc[UR8], R56, gsb0 ;  /* 0x04e0000858387df0 */ /* 0x000fe60008002838 */
[----:B------:R-:W-:Y:S02]  /*1930*/  WARPGROUP.DEPBAR.LE gsb0, 0x0 ;  /* 0x00008000000079c5 */ /* 0x000fe40000010000 */
[----:B0-----:R-:W-:-:S06]  /*1940*/  WARPGROUP.ARRIVE ;  /* 0x00000000000079c5 */ /* 0x001fcc0000000000 */
[----:B------:R-:W-:Y:S01]  /*1950*/  HGMMA.64x64x8.F32.TF32 R24, R92, gdesc[UR8], R24, gsb0 ;  /* 0x04e000085c187df0 */ /* 0x000fe20008002818 */
[----:B------:R-:W-:Y:S01]  /*1960*/  UMOV UR10, UR8 ;  /* 0x00000008000a7c82 */ /* 0x000fe20008000000 */
[----:B------:R-:W-:Y:S01]  /*1970*/  UMOV UR11, 0x40000040 ;  /* 0x40000040000b7882 */ /* 0x000fe20000000000 */
[----:B------:R-:W-:Y:S02]  /*1980*/  WARPGROUP.DEPBAR.LE gsb0, 0x0 ;  /* 0x00008000000079c5 */ /* 0x000fe40000010000 */
[----:B------:R-:W-:Y:S04]  /*1990*/  LDS R92, [R8+0xa00] ;  /* 0x000a0000085c7984 */ /* 0x000fe80000000800 */
[----:B------:R-:W-:Y:S04]  /*19a0*/  LDS R93, [R8+0xe00] ;  /* 0x000e0000085d7984 */ /* 0x000fe80000000800 */
[----:B------:R-:W-:Y:S04]  /*19b0*/  LDS R94, [R10+0xa00] ;  /* 0x000a00000a5e7984 */ /* 0x000fe80000000800 */
[----:B------:R-:W0:Y:S04]  /*19c0*/  LDS R95, [R10+0xe00] ;  /* 0x000e00000a5f7984 */ /* 0x000e280000000800 */
[----:B------:R-:W-:Y:S04]  /*19d0*/  LDS R88, [R8+0x4a00] ;  /* 0x004a000008587984 */ /* 0x000fe80000000800 */
[----:B------:R-:W-:Y:S04]  /*19e0*/  LDS R89, [R8+0x4e00] ;  /* 0x004e000008597984 */ /* 0x000fe80000000800 */
[----:B------:R-:W-:Y:S04]  /*19f0*/  LDS R90, [R10+0x4a00] ;  /* 0x004a00000a5a7984 */ /* 0x000fe80000000800 */
[----:B------:R-:W2:Y:S01]  /*1a00*/  LDS R91, [R10+0x4e00] ;  /* 0x004e00000a5b7984 */ /* 0x000ea20000000800 */
[----:B0-----:R-:W-:-:S06]  /*1a10*/  WARPGROUP.ARRIVE ;  /* 0x00000000000079c5 */ /* 0x001fcc0000000000 */
[----:B------:R-:W-:Y:S03]  /*1a20*/  HGMMA.64x64x8.F32.TF32 R56, R92, gdesc[UR8], R56, gsb0 ;  /* 0x04e000085c387df0 */ /* 0x000fe60008002838 */
[----:B------:R-:W-:Y:S02]  /*1a30*/  WARPGROUP.DEPBAR.LE gsb0, 0x0 ;  /* 0x00008000000079c5 */ /* 0x000fe40000010000 */
[----:B--2---:R-:W-:-:S06]  /*1a40*/  WARPGROUP.ARRIVE ;  /* 0x00000000000079c5 */ /* 0x004fcc0000000000 */
[----:B------:R-:W-:Y:S03]  /*1a50*/  HGMMA.64x64x8.F32.TF32 R24, R88, gdesc[UR8], R24, gsb0 ;  /* 0x04e0000858187df0 */ /* 0x000fe60008002818 */
        /* <DEDUP_REMOVED lines=15> */
[----:B------:R-:W-:Y:S05]  /*1b50*/  @!P2 BRA `(.L_x_22) ;  /* 0x0000000c00d8a947 */ /* 0x000fea0003800000 */
[----:B------:R-:W-:Y:S05]  /*1b60*/  @!P0 BRA `(.L_x_23) ;  /* 0x0000000000048947 */ /* 0x000fea0003800000 */
[----:B------:R-:W-:Y:S01]  /*1b70*/  BPT.TRAP 0x1 ;  /* 0x000000040000795c */ /* 0x000fe20000300000 */
.L_x_23:
[----:B-1----:R-:W-:Y:S05]  /*1b80*/  @P1 BRA `(.L_x_24) ;  /* 0x0000000000181947 */ /* 0x002fea0003800000 */
[----:B------:R-:W0:Y:S01]  /*1b90*/  S2UR UR6, SR_CgaCtaId ;  /* 0x00000000000679c3 */ /* 0x000e220000008800 */
[----:B------:R-:W-:Y:S02]  /*1ba0*/  UMOV UR5, 0x400 ;  /* 0x0000040000057882 */ /* 0x000fe40000000000 */
[----:B0-----:R-:W-:-:S06]  /*1bb0*/  ULEA UR5, UR6, UR5, 0x18 ;  /* 0x0000000506057291 */ /* 0x001fcc000f8ec03f */
[----:B------:R-:W-:-:S04]  /*1bc0*/  LEA R2, R0, UR5, 0x3 ;  /* 0x0000000500027c11 */ /* 0x000fc8000f8e18ff */
[----:B------:R-:W0:Y:S02]  /*1bd0*/  SYNCS.PHASECHK.TRANS64.TRYWAIT P1, [R2+URZ], R11 ;  /* 0x0000000b020075a7 */ /* 0x000e24000802017f */
[----:B0-----:R-:W-:Y:S05]  /*1be0*/  @!P1 BRA `(.L_x_25) ;  /* 0x0000007800e09947 */ /* 0x001fea0003800000 */
.L_x_24:
[----:B------:R-:W1:Y:S01]  /*1bf0*/  S2UR UR6, SR_CgaCtaId ;  /* 0x00000000000679c3 */ /* 0x000e620000008800 */
[----:B------:R-:W-:Y:S01]  /*1c00*/  IMAD.SHL.U32 R8, R0, 0x2000, RZ ;  /* 0x0000200000087824 */ /* 0x000fe200078e00ff */
[----:B------:R-:W-:-:S04]  /*1c10*/  UMOV UR5, 0x400 ;  /* 0x0000040000057882 */ /* 0x000fc80000000000 */
[----:B0-----:R-:W-:Y:S02]  /*1c20*/  LOP3.LUT R2, R8, R3, RZ, 0xfc, !PT ;  /* 0x0000000308027212 */ /* 0x001fe400078efcff */
[----:B------:R-:W0:Y:S01]  /*1c30*/  LDC R11, c[0x0][0x28c] ;  /* 0x0000a300ff0b7b82 */ /* 0x000e220000000800 */
[----:B-1----:R-:W-:-:S03]  /*1c40*/  ULEA UR7, UR6, UR5, 0x18 ;  /* 0x0000000506077291 */ /* 0x002fc6000f8ec03f */
[----:B------:R-:W-:-:S03]  /*1c50*/  UMOV UR5, UR39 ;  /* 0x0000002700057c82 */ /* 0x000fc60008000000 */
[----:B------:R-:W-:Y:S02]  /*1c60*/  LEA R2, R2, UR7, 0x2 ;  /* 0x0000000702027c11 */ /* 0x000fe4000f8e10ff */
[----:B0-----:R-:W-:-:S03]  /*1c70*/  ISETP.GE.AND P1, PT, R11, 0x41, PT ;  /* 0x000000410b00780c */ /* 0x001fc60003f26270 */
[----:B------:R-:W-:Y:S01]  /*1c80*/  IMAD.IADD R10, R9, 0x1, R2 ;  /* 0x00000001090a7824 */ /* 0x000fe200078e0202 */
[----:B------:R0:W1:Y:S04]  /*1c90*/  LDS R100, [R2+0x800] ;  /* 0x0008000002647984 */ /* 0x0000680000000800 */
[----:B------:R0:W2:Y:S04]  /*1ca0*/  LDS R101, [R2+0xc00] ;  /* 0x000c000002657984 */ /* 0x0000a80000000800 */
[----:B------:R0:W3:Y:S04]  /*1cb0*/  LDS R96, [R2+0x4800] ;  /* 0x0048000002607984 */ /* 0x0000e80000000800 */
[----:B------:R0:W4:Y:S04]  /*1cc0*/  LDS R97, [R2+0x4c00] ;  /* 0x004c000002617984 */ /* 0x0001280000000800 */
[----:B------:R0:W0:Y:S04]  /*1cd0*/  LDS R102, [R10+0x800] ;  /* 0x000800000a667984 */ /* 0x0000280000000800 */
[----:B------:R0:W0:Y:S04]  /*1ce0*/  LDS R103, [R10+0xc00] ;  /* 0x000c00000a677984 */ /* 0x0000280000000800 */
[----:B------:R0:W0:Y:S04]  /*1cf0*/  LDS R98, [R10+0x4800] ;  /* 0x004800000a627984 */ /* 0x0000280000000800 */
[----:B------:R0:W0:Y:S01]  /*1d00*/  LDS R99, [R10+0x4c00] ;  /* 0x004c00000a637984 */ /* 0x0000220000000800 */
[----:B------:R-:W-:Y:S05]  /*1d10*/  @!P1 BRA `(.L_x_26) ;  /* 0x0000000800049947 */ /* 0x000fea0003800000 */
[----:B------:R-:W-:Y:S01]  /*1d20*/  R2UR UR9, R0 ;  /* 0x00000000000972ca */ /* 0x000fe200000e0000 */
[----:B------:R-:W-:-:S06]  /*1d30*/  UIADD3 UR5, UR40, -0x1, URZ ;  /* 0xffffffff28057890 */ /* 0x000fcc000fffe03f */
[----:B0-----:R-:W-:Y:S01]  /*1d40*/  IMAD.U32 R2, RZ, RZ, UR5 ;  /* 0x00000005ff027e24 */ /* 0x001fe2000f8e00ff */
[----:B------:R-:W-:-:S07]  /*1d50*/  UMOV UR5, UR39 ;  /* 0x0000002700057c82 */ /* 0x000fce0008000000 */
.L_x_34:
[----:B------:R-:W-:-:S04]  /*1d60*/  UIADD3 UR6, UR9, 0x1, URZ ;  /* 0x0000000109067890 */ /* 0x000fc8000fffe03f */
[----:B------:R-:W-:-:S04]  /*1d70*/  UISETP.NE.AND UP0, UPT, UR6, 0x5, UPT ;  /* 0x000000050600788c */ /* 0x000fc8000bf05270 */
[----:B------:R-:W-:Y:S02]  /*1d80*/  USEL UR7, URZ, 0x1, UP0 ;  /* 0x000000013f077887 */ /* 0x000fe40008000000 */
[----:B------:R-:W-:-:S04]  /*1d90*/  USEL UR6, UR6, URZ, UP0 ;  /* 0x0000003f06067287 */ /* 0x000fc80008000000 */
[----:B------:R-:W-:Y:S02]  /*1da0*/  LOP3.LUT R14, R14, UR7, RZ, 0x3c, !PT ;  /* 0x000000070e0e7c12 */ /* 0x000fe4000f8e3cff */
[----:B------:R-:W-:Y:S01]  /*1db0*/  MOV R0, UR6 ;  /* 0x0000000600007c02 */ /* 0x000fe20008000f00 */
[----:B0-----:R-:W-:Y:S06]  /*1dc0*/  @!P0 BRA `(.L_x_27) ;  /* 0x0000000000048947 */ /* 0x001fec0003800000 */
[----:B------:R-:W-:Y:S01]  /*1dd0*/  BPT.TRAP 0x1 ;  /* 0x000000040000795c */ /* 0x000fe20000300000 */
.L_x_27:
[----:B------:R-:W0:Y:S01]  /*1de0*/  S2UR UR6, SR_CgaCtaId ;  /* 0x00000000000679c3 */ /* 0x000e220000008800 */
[----:B------:R-:W-:Y:S01]  /*1df0*/  UMOV UR7, 0x400 ;  /* 0x0000040000077882 */ /* 0x000fe20000000000 */
[----:B------:R-:W-:Y:S01]  /*1e00*/  SHF.L.U32 R13, R14, 0x1f, RZ ;  /* 0x0000001f0e0d7819 */ /* 0x000fe200000006ff */
[----:B------:R-:W-:Y:S01]  /*1e10*/  ULEA UR8, UR9, UR4, 0x9 ;  /* 0x0000000409087291 */ /* 0x000fe2000f8e483f */
[----:B------:R-:W3:Y:S01]  /*1e20*/  S2R R8, SR_TID.X ;  /* 0x0000000000087919 */ /* 0x000ee20000002100 */
[----:B------:R-:W-:Y:S01]  /*1e30*/  UMOV UR11, 0x40000040 ;  /* 0x40000040000b7882 */ /* 0x000fe20000000000 */
[----:B------:R-:W-:-:S04]  /*1e40*/  IMAD.U32 R15, RZ, RZ, UR9 ;  /* 0x00000009ff0f7e24 */ /* 0x000fc8000f8e00ff */
[----:B------:R-:W-:Y:S01]  /*1e50*/  UMOV UR10, UR8 ;  /* 0x00000008000a7c82 */ /* 0x000fe20008000000 */
[----:B0-----:R-:W-:Y:S02]  /*1e60*/  ULEA UR7, UR6, UR7, 0x18 ;  /* 0x0000000706077291 */ /* 0x001fe4000f8ec03f */
[----:B------:R-:W-:-:S04]  /*1e70*/  UIADD3 UR6, UR8, 0x2, URZ ;  /* 0x0000000208067890 */ /* 0x000fc8000fffe03f */
[----:B------:R-:W-:-:S04]  /*1e80*/  LEA R12, R0, UR7, 0x3 ;  /* 0x00000007000c7c11 */ /* 0x000fc8000f8e18ff */
[----:B------:R0:W0:Y:S01]  /*1e90*/  SYNCS.PHASECHK.TRANS64.TRYWAIT P1, [R12+URZ], R13 ;  /* 0x0000000d0c0075a7 */ /* 0x000022000802017f */
[----:B-12---:R-:W-:Y:S01]  /*1ea0*/  WARPGROUP.ARRIVE ;  /* 0x00000000000079c5 */ /* 0x006fe20000000000 */
[C---:B---3--:R-:W-:Y:S01]  /*1eb0*/  IMAD.SHL.U32 R7, R8.reuse, 0x10, RZ ;  /* 0x0000001008077824 */ /* 0x048fe200078e00ff */
[----:B------:R-:W-:Y:S01]  /*1ec0*/  SHF.R.U32.HI R6, RZ, 0x2, R8 ;  /* 0x00000002ff067819 */ /* 0x000fe20000011608 */
[----:B------:R-:W-:-:S03]  /*1ed0*/  IMAD.SHL.U32 R8, R8, 0x8, RZ ;  /* 0x0000000808087824 */ /* 0x000fc600078e00ff */
[----:B------:R-:W-:Y:S01]  /*1ee0*/  HGMMA.64x64x8.F32.TF32 R56, R100, gdesc[UR8], R56, gsb0 ;  /* 0x04e0000864387df0 */ /* 0x000fe20008002838 */
[----:B------:R-:W-:Y:S02]  /*1ef0*/  LOP3.LUT R7, R7, 0xe00, RZ, 0xc0, !PT ;  /* 0x00000e0007077812 */ /* 0x000fe400078ec0ff */
[C---:B------:R-:W-:Y:S02]  /*1f00*/  LOP3.LUT R5, R6.reuse, 0x4, RZ, 0xc0, !PT ;  /* 0x0000000406057812 */ /* 0x040fe400078ec0ff */
[----:B------:R-:W-:Y:S02]  /*1f10*/  LOP3.LUT R4, R6, 0x3, RZ, 0xc0, !PT ;  /* 0x0000000306047812 */ /* 0x000fe400078ec0ff */
[----:B------:R-:W-:-:S04]  /*1f20*/  LOP3.LUT R11, R7, R5, RZ, 0xfc, !PT ;  /* 0x00000005070b7212 */ /* 0x000fc800078efcff */
[----:B------:R-:W-:-:S04]  /*1f30*/  LOP3.LUT R11, R11, R4, RZ, 0xfc, !PT ;  /* 0x000000040b0b7212 */ /* 0x000fc800078efcff */
[----:B------:R-:W-:-:S05]  /*1f40*/  LOP3.LUT R8, R11, 0x18, R8, 0xf8, !PT ;  /* 0x000000180b087812 */ /* 0x000fca00078ef808 */
[----:B------:R-:W-:-:S05]  /*1f50*/  IMAD R8, R15, 0x2000, R8 ;  /* 0x000020000f087824 */ /* 0x000fca00078e0208 */
[----:B------:R-:W-:-:S05]  /*1f60*/  LEA R8, R8, UR7, 0x2 ;  /* 0x0000000708087c11 */ /* 0x000fca000f8e10ff */
[----:B------:R-:W-:Y:S01]  /*1f70*/  IMAD.IADD R10, R9, 0x1, R8 ;  /* 0x00000001090a7824 */ /* 0x000fe200078e0208 */
[----:B------:R-:W-:Y:S02]  /*1f80*/  WARPGROUP.DEPBAR.LE gsb0, 0x0 ;  /* 0x00008000000079c5 */ /* 0x000fe40000010000 */
[----:B----4-:R-:W-:-:S06]  /*1f90*/  WARPGROUP.ARRIVE ;  /* 0x00000000000079c5 */ /* 0x010fcc0000000000 */
[----:B------:R-:W-:Y:S01]  /*1fa0*/  HGMMA.64x64x8.F32.TF32 R24, R96, gdesc[UR8], R24, gsb0 ;  /* 0x04e0000860187df0 */ /* 0x000fe20008002818 */
[----:B------:R-:W-:Y:S01]  /*1fb0*/  UMOV UR10, UR6 ;  /* 0x00000006000a7c82 */ /* 0x000fe20008000000 */
[----:B------:R-:W-:Y:S01]  /*1fc0*/  UMOV UR11, 0x40000040 ;  /* 0x40000040000b7882 */ /* 0x000fe20000000000 */
[----:B------:R-:W-:Y:S02]  /*1fd0*/  WARPGROUP.DEPBAR.LE gsb0, 0x0 ;  /* 0x00008000000079c5 */ /* 0x000fe40000010000 */
[----:B------:R-:W-:Y:S04]  /*1fe0*/  LDS R88, [R8+0x900] ;  /* 0x0009000008587984 */ /* 0x000fe80000000800 */
[----:B------:R-:W-:Y:S04]  /*1ff0*/  LDS R89, [R8+0xd00] ;  /* 0x000d000008597984 */ /* 0x000fe80000000800 */
[----:B------:R-:W-:Y:S04]  /*2000*/  LDS R90, [R10+0x900] ;  /* 0x000900000a5a7984 */ /* 0x000fe80000000800 */
[----:B------:R-:W1:Y:S04]  /*2010*/  LDS R91, [R10+0xd00] ;  /* 0x000d00000a5b7984 */ /* 0x000e680000000800 */
[----:B------:R-:W-:Y:S04]  /*2020*/  LDS R92, [R8+0x4900] ;  /* 0x00490000085c7984 */ /* 0x000fe80000000800 */
[----:B------:R-:W-:Y:S04]  /*2030*/  LDS R93, [R8+0x4d00] ;  /* 0x004d0000085d7984 */ /* 0x000fe80000000800 */
[----:B------:R-:W-:Y:S04]  /*2040*/  LDS R94, [R10+0x4900] ;  /* 0x004900000a5e7984 */ /* 0x000fe80000000800 */
[----:B------:R-:W2:Y:S01]  /*2050*/  LDS R95, [R10+0x4d00] ;  /* 0x004d00000a5f7984 */ /* 0x000ea20000000800 */
[----:B-1----:R-:W-:-:S06]  /*2060*/  WARPGROUP.ARRIVE ;  /* 0x00000000000079c5 */ /* 0x002fcc0000000000 */
[----:B------:R-:W-:Y:S03]  /*2070*/  HGMMA.64x64x8.F32.TF32 R56, R88, gdesc[UR8], R56, gsb0 ;  /* 0x04e0000858387df0 */ /* 0x000fe60008002838 */
[----:B------:R-:W-:Y:S02]  /*2080*/  WARPGROUP.DEPBAR.LE gsb0, 0x0 ;  /* 0x00008000000079c5 */ /* 0x000fe40000010000 */
[----:B--2---:R-:W-:-:S06]  /*2090*/  WARPGROUP.ARRIVE ;  /* 0x00000000000079c5 */ /* 0x004fcc0000000000 */
[----:B------:R-:W-:Y:S03]  /*20a0*/  HGMMA.64x64x8.F32.TF32 R24, R92, gdesc[UR8], R24, gsb0 ;  /* 0x04e000085c187df0 */ /* 0x000fe60008002818 */
[----:B------:R-:W-:Y:S02]  /*20b0*/  WARPGROUP.DEPBAR.LE gsb0, 0x0 ;  /* 0x00008000000079c5 */ /* 0x000fe40000010000 */
[----:B------:R1:W2:Y:S04]  /*20c0*/  LDS R92, [R8+0xa00] ;  /* 0x000a0000085c7984 */ /* 0x0002a80000000800 */
[----:B------:R1:W3:Y:S04]  /*20d0*/  LDS R93, [R8+0xe00] ;  /* 0x000e0000085d7984 */ /* 0x0002e80000000800 */
[----:B------:R1:W4:Y:S04]  /*20e0*/  LDS R88, [R8+0x4a00] ;  /* 0x004a000008587984 */ /* 0x0003280000000800 */
[----:B------:R1:W0:Y:S04]  /*20f0*/  LDS R89, [R8+0x4e00] ;  /* 0x004e000008597984 */ /* 0x0002280000000800 */
[----:B------:R1:W0:Y:S04]  /*2100*/  LDS R94, [R10+0xa00] ;  /* 0x000a00000a5e7984 */ /* 0x0002280000000800 */
[----:B------:R1:W0:Y:S04]  /*2110*/  LDS R95, [R10+0xe00] ;  /* 0x000e00000a5f7984 */ /* 0x0002280000000800 */
[----:B------:R1:W0:Y:S04]  /*2120*/  LDS R90, [R10+0x4a00] ;  /* 0x004a00000a5a7984 */ /* 0x0002280000000800 */
[----:B------:R1:W0:Y:S01]  /*2130*/  LDS R91, [R10+0x4e00] ;  /* 0x004e00000a5b7984 */ /* 0x0002220000000800 */
[----:B------:R-:W-:Y:S05]  /*2140*/  @!P0 BRA `(.L_x_28) ;  /* 0x0000000000048947 */ /* 0x000fea0003800000 */
[----:B------:R-:W-:Y:S01]  /*2150*/  BPT.TRAP 0x1 ;  /* 0x000000040000795c */ /* 0x000fe20000300000 */
.L_x_28:
[----:B------:R-:W2:Y:S01]  /*2160*/  LDL R11, [R1+0x14] ;  /* 0x00001400010b7983 */ /* 0x000ea20000100800 */
[----:B------:R-:W-:-:S04]  /*2170*/  ULEA UR6, UR5, UR7, 0x3 ;  /* 0x0000000705067291 */ /* 0x000fc8000f8e183f */
[----:B------:R-:W-:-:S04]  /*2180*/  UIADD3 UR6, UR6, 0x28, URZ ;  /* 0x0000002806067890 */ /* 0x000fc8000fffe03f */
[----:B------:R-:W-:-:S09]  /*2190*/  UPRMT UR6, URZ, 0x654, UR6 ;  /* 0x000006543f067896 */ /* 0x000fd20008000006 */
[----:B------:R-:W-:Y:S01]  /*21a0*/  SYNCS.ARRIVE.TRANS64.RED.A1T0 RZ, [UR6], RZ ;  /* 0x000000ffffff79a7 */ /* 0x000fe20008100406 */
[----:B--2---:R-:W-:-:S13]  /*21b0*/  ISETP.GT.U32.AND P2, PT, R11, 0x1, PT ;  /* 0x000000010b00780c */ /* 0x004fda0003f44070 */
[----:B------:R-:W-:Y:S05]  /*21c0*/  @P2 BRA `(.L_x_29) ;  /* 0x0000000000042947 */ /* 0x000fea0003800000 */
[----:B------:R-:W-:Y:S01]  /*21d0*/  BPT.TRAP 0x1 ;  /* 0x000000040000795c */ /* 0x000fe20000300000 */
.L_x_29:
[----:B------:R-:W-:Y:S01]  /*21e0*/  UIADD3 UR6, UR8, 0x4, URZ ;  /* 0x0000000408067890 */ /* 0x000fe2000fffe03f */
[----:B0--3--:R-:W-:Y:S01]  /*21f0*/  WARPGROUP.ARRIVE ;  /* 0x00000000000079c5 */ /* 0x009fe20000000000 */
[----:B------:R-:W-:Y:S01]  /*2200*/  UMOV UR11, 0x40000040 ;  /* 0x40000040000b7882 */ /* 0x000fe20000000000 */
[----:B------:R-:W-:-:S04]  /*2210*/  UIADD3 UR5, UR5, 0x1, URZ ;  /* 0x0000000105057890 */ /* 0x000fc8000fffe03f */
[----:B------:R-:W-:Y:S01]  /*2220*/  UMOV UR10, UR6 ;  /* 0x00000006000a7c82 */ /* 0x000fe20008000000 */
[----:B------:R-:W-:Y:S01]  /*2230*/  UISETP.NE.AND UP0, UPT, UR5, 0x5, UPT ;  /* 0x000000050500788c */ /* 0x000fe2000bf05270 */
[----:B------:R-:W-:Y:S03]  /*2240*/  HGMMA.64x64x8.F32.TF32 R56, R92, gdesc[UR8], R56, gsb0 ;  /* 0x04e000085c387df0 */ /* 0x000fe60008002838 */
[----:B------:R-:W-:Y:S01]  /*2250*/  USEL UR5, UR5, URZ, UP0 ;  /* 0x0000003f05057287 */ /* 0x000fe20008000000 */
[----:B------:R-:W-:Y:S02]  /*2260*/  WARPGROUP.DEPBAR.LE gsb0, 0x0 ;  /* 0x00008000000079c5 */ /* 0x000fe40000010000 */
[----:B----4-:R-:W-:-:S06]  /*2270*/  WARPGROUP.ARRIVE ;  /* 0x00000000000079c5 */ /* 0x010fcc0000000000 */
        /* <DEDUP_REMOVED lines=12> */
.L_x_30:
[----:B01----:R-:W-:Y:S01]  /*2340*/  IMAD.SHL.U32 R8, R0, 0x2000, RZ ;  /* 0x0000200000087824 */ /* 0x003fe200078e00ff */
[----:B------:R-:W-:Y:S04]  /*2350*/  BSSY B0, `(.L_x_31) ;  /* 0x0000006000007945 */ /* 0x000fe80003800000 */
[----:B------:R-:W-:-:S04]  /*2360*/  LOP3.LUT R10, R8, R3, RZ, 0xfc, !PT ;  /* 0x00000003080a7212 */ /* 0x000fc800078efcff */
[----:B------:R-:W-:Y:S01]  /*2370*/  LEA R10, R10, UR7, 0x2 ;  /* 0x000000070a0a7c11 */ /* 0x000fe2000f8e10ff */
[----:B------:R-:W-:Y:S06]  /*2380*/  @P1 BRA `(.L_x_32) ;  /* 0x0000000000081947 */ /* 0x000fec0003800000 */
[----:B------:R-:W0:Y:S02]  /*2390*/  SYNCS.PHASECHK.TRANS64.TRYWAIT P1, [R12+URZ], R13 ;  /* 0x0000000d0c0075a7 */ /* 0x000e24000802017f */
[----:B0-----:R-:W-:Y:S05]  /*23a0*/  @!P1 BRA `(.L_x_33) ;  /* 0x0000007400049947 */ /* 0x001fea0003800000 */
.L_x_32:
[----:B------:R-:W-:Y:S05]  /*23b0*/  BSYNC B0 ;  /* 0x0000000000007941 */ /* 0x000fea0003800000 */
.L_x_31:
[----:B------:R-:W-:Y:S01]  /*23c0*/  IMAD.IADD R11, R9, 0x1, R10 ;  /* 0x00000001090b7824 */ /* 0x000fe200078e020a */
[----:B------:R1:W0:Y:S01]  /*23d0*/  LDS R100, [R10+0x800] ;  /* 0x000800000a647984 */ /* 0x0002220000000800 */
[----:B------:R-:W-:Y:S05]  /*23e0*/  WARPSYNC.ALL ;  /* 0x0000000000007948 */ /* 0x000fea0003800000 */
[----:B------:R1:W0:Y:S04]  /*23f0*/  LDS R101, [R10+0xc00] ;  /* 0x000c00000a657984 */ /* 0x0002280000000800 */
[----:B------:R1:W0:Y:S04]  /*2400*/  LDS R96, [R10+0x4800] ;  /* 0x004800000a607984 */ /* 0x0002280000000800 */
[----:B------:R1:W0:Y:S04]  /*2410*/  LDS R97, [R10+0x4c00] ;  /* 0x004c00000a617984 */ /* 0x0002280000000800 */
[----:B------:R1:W0:Y:S04]  /*2420*/  LDS R102, [R11+0x800] ;  /* 0x000800000b667984 */ /* 0x0002280000000800 */
[----:B------:R1:W0:Y:S04]  /*2430*/  LDS R103, [R11+0xc00] ;  /* 0x000c00000b677984 */ /* 0x0002280000000800 */
[----:B------:R1:W0:Y:S04]  /*2440*/  LDS R98, [R11+0x4800] ;  /* 0x004800000b627984 */ /* 0x0002280000000800 */
[----:B------:R1:W0:Y:S01]  /*2450*/  LDS R99, [R11+0x4c00] ;  /* 0x004c00000b637984 */ /* 0x0002220000000800 */
[----:B------:R-:W-:Y:S01]  /*2460*/  UIADD3 UR6, UR8, 0x6, URZ ;  /* 0x0000000608067890 */ /* 0x000fe2000fffe03f */
[----:B--23--:R-:W-:Y:S01]  /*2470*/  WARPGROUP.ARRIVE ;  /* 0x00000000000079c5 */ /* 0x00cfe20000000000 */
[----:B------:R-:W-:Y:S01]  /*2480*/  UMOV UR11, 0x40000040 ;  /* 0x40000040000b7882 */ /* 0x000fe20000000000 */
[C---:B------:R-:W-:Y:S01]  /*2490*/  ISETP.GT.AND P1, PT, R2.reuse, 0x2, PT ;  /* 0x000000020200780c */ /* 0x040fe20003f24270 */
[----:B------:R-:W-:Y:S01]  /*24a0*/  VIADD R2, R2, 0xffffffff ;  /* 0xffffffff02027836 */ /* 0x000fe20000000000 */
[----:B------:R-:W-:-:S02]  /*24b0*/  R2UR UR9, R0 ;  /* 0x00000000000972ca */ /* 0x000fc400000e0000 */
[----:B------:R-:W-:-:S11]  /*24c0*/  UMOV UR10, UR6 ;  /* 0x00000006000a7c82 */ /* 0x000fd60008000000 */
[----:B------:R-:W-:Y:S03]  /*24d0*/  HGMMA.64x64x8.F32.TF32 R56, R92, gdesc[UR8], R56, gsb0 ;  /* 0x04e000085c387df0 */ /* 0x000fe60008002838 */
[----:B------:R-:W-:Y:S02]  /*24e0*/  WARPGROUP.DEPBAR.LE gsb0, 0x0 ;  /* 0x00008000000079c5 */ /* 0x000fe40000010000 */
[----:B----4-:R-:W-:-:S06]  /*24f0*/  WARPGROUP.ARRIVE ;  /* 0x00000000000079c5 */ /* 0x010fcc0000000000 */
[----:B------:R-:W-:Y:S03]  /*2500*/  HGMMA.64x64x8.F32.TF32 R24, R88, gdesc[UR8], R24, gsb0 ;  /* 0x04e0000858187df0 */ /* 0x000fe60008002818 */
[----:B------:R-:W-:Y:S02]  /*2510*/  WARPGROUP.DEPBAR.LE gsb0, 0x0 ;  /* 0x00008000000079c5 */ /* 0x000fe40000010000 */
[----:B-1----:R-:W-:Y:S05]  /*2520*/  @P1 BRA `(.L_x_34) ;  /* 0xfffffff8000c1947 */ /* 0x002fea000383ffff */
.L_x_26:
[----:B------:R-:W-:Y:S01]  /*2530*/  IMAD.MOV.U32 R3, RZ, RZ, 0x40000040 ;  /* 0x40000040ff037424 */ /* 0x000fe200078e00ff */
[----:B0-----:R-:W-:Y:S01]  /*2540*/  LEA R2, R0, UR4, 0x9 ;  /* 0x0000000400027c11 */ /* 0x001fe2000f8e48ff */
[----:B-12---:R-:W-:-:S06]  /*2550*/  WARPGROUP.ARRIVE ;  /* 0x00000000000079c5 */ /* 0x006fcc0000000000 */
[----:B------:R-:W0:Y:S01]  /*2560*/  S2R R10, SR_TID.X ;  /* 0x00000000000a7919 */ /* 0x000e220000002100 */
[----:B------:R-:W-:Y:S02]  /*2570*/  LOP3.LUT R5, R4, R7, R5, 0xfe, !PT ;  /* 0x0000000704057212 */ /* 0x000fe400078efe05 */
[C---:B------:R-:W-:Y:S02]  /*2580*/  R2UR UR10, R2.reuse ;  /* 0x00000000020a72ca */ /* 0x040fe400000e0000 */
[C---:B------:R-:W-:Y:S02]  /*2590*/  R2UR UR11, R3.reuse ;  /* 0x00000000030b72ca */ /* 0x040fe400000e0000 */
[C---:B------:R-:W-:Y:S02]  /*25a0*/  R2UR UR14, R2.reuse ;  /* 0x00000000020e72ca */ /* 0x040fe400000e0000 */
[----:B------:R-:W-:Y:S02]  /*25b0*/  R2UR UR15, R3 ;  /* 0x00000000030f72ca */ /* 0x000fe400000e0000 */
[----:B------:R-:W-:-:S07]  /*25c0*/  IADD3 R4, R2, 0x2, RZ ;  /* 0x0000000202047810 */ /* 0x000fce0007ffe0ff */
[----:B------:R-:W-:Y:S01]  /*25d0*/  HGMMA.64x64x8.F32.TF32 R56, R100, gdesc[UR8], R56, gsb0 ;  /* 0x04e0000864387df0 */ /* 0x000fe20008002838 */
[----:B------:R-:W-:Y:S01]  /*25e0*/  R2UR UR10, R4 ;  /* 0x00000000040a72ca */ /* 0x000fe200000e0000 */
[----:B0-----:R-:W-:-:S05]  /*25f0*/  IMAD.SHL.U32 R0, R10, 0x8, RZ ;  /* 0x000000080a007824 */ /* 0x001fca00078e00ff */
[----:B------:R-:W-:-:S05]  /*2600*/  LOP3.LUT R5, R5, 0x18, R0, 0xf8, !PT ;  /* 0x0000001805057812 */ /* 0x000fca00078ef800 */
[----:B------:R-:W-:Y:S02]  /*2610*/  IMAD.IADD R8, R5, 0x1, R8 ;  /* 0x0000000105087824 */ /* 0x000fe400078e0208 */
[----:B------:R-:W-:-:S03]  /*2620*/  IMAD.MOV.U32 R5, RZ, RZ, 0x40000040 ;  /* 0x40000040ff057424 */ /* 0x000fc600078e00ff */
[----:B------:R-:W-:Y:S02]  /*2630*/  LEA R8, R8, UR7, 0x2 ;  /* 0x0000000708087c11 */ /* 0x000fe4000f8e10ff */
[----:B------:R-:W-:-:S03]  /*2640*/  R2UR UR11, R5 ;  /* 0x00000000050b72ca */ /* 0x000fc600000e0000 */
[----:B------:R-:W-:Y:S01]  /*2650*/  IMAD.IADD R9, R9, 0x1, R8 ;  /* 0x0000000109097824 */ /* 0x000fe200078e0208 */
[----:B------:R-:W-:Y:S02]  /*2660*/  WARPGROUP.DEPBAR.LE gsb0, 0x0 ;  /* 0x00008000000079c5 */ /* 0x000fe40000010000 */
[----:B---34-:R-:W-:-:S06]  /*2670*/  WARPGROUP.ARRIVE ;  /* 0x00000000000079c5 */ /* 0x018fcc0000000000 */
[----:B------:R-:W-:Y:S01]  /*2680*/  HGMMA.64x64x8.F32.TF32 R24, R96, gdesc[UR12], R24, gsb0 ;  /* 0x04e0000c60187df0 */ /* 0x000fe20008002818 */
[----:B------:R-:W-:Y:S02]  /*2690*/  R2UR UR14, R4 ;  /* 0x00000000040e72ca */ /* 0x000fe400000e0000 */
[----:B------:R-:W-:Y:S01]  /*26a0*/  R2UR UR15, R5 ;  /* 0x00000000050f72ca */ /* 0x000fe200000e0000 */
        /* <DEDUP_REMOVED lines=8> */
[----:B------:R-:W1:Y:S01]  /*2730*/  LDS R95, [R9+0x4d00] ;  /* 0x004d0000095f7984 */ /* 0x000e620000000800 */
[----:B0-----:R-:W-:-:S06]  /*2740*/  WARPGROUP.ARRIVE ;  /* 0x00000000000079c5 */ /* 0x001fcc0000000000 */
[----:B------:R-:W-:Y:S03]  /*2750*/  HGMMA.64x64x8.F32.TF32 R56, R88, gdesc[UR8], R56, gsb0 ;  /* 0x04e0000858387df0 */ /* 0x000fe60008002838 */
[----:B------:R-:W-:Y:S02]  /*2760*/  WARPGROUP.DEPBAR.LE gsb0, 0x0 ;  /* 0x00008000000079c5 */ /* 0x000fe40000010000 */
[----:B-1----:R-:W-:-:S06]  /*2770*/  WARPGROUP.ARRIVE ;  /* 0x00000000000079c5 */ /* 0x002fcc0000000000 */
[----:B------:R-:W-:Y:S03]  /*2780*/  HGMMA.64x64x8.F32.TF32 R24, R92, gdesc[UR12], R24, gsb0 ;  /* 0x04e0000c5c187df0 */ /* 0x000fe60008002818 */
[----:B------:R-:W-:Y:S02]  /*2790*/  WARPGROUP.DEPBAR.LE gsb0, 0x0 ;  /* 0x00008000000079c5 */ /* 0x000fe40000010000 */
        /* <DEDUP_REMOVED lines=9> */
[----:B------:R-:W-:Y:S01]  /*2830*/  BPT.TRAP 0x1 ;  /* 0x000000040000795c */ /* 0x000fe20000300000 */
.L_x_35:
        /* <DEDUP_REMOVED lines=8> */
.L_x_36:
[C---:B------:R-:W-:Y:S01]  /*28c0*/  VIADD R4, R2.reuse, 0x4 ;  /* 0x0000000402047836 */ /* 0x040fe20000000000 */
[----:B01----:R-:W-:Y:S01]  /*28d0*/  WARPGROUP.ARRIVE ;  /* 0x00000000000079c5 */ /* 0x003fe20000000000 */
[----:B------:R-:W-:Y:S02]  /*28e0*/  IMAD.MOV.U32 R5, RZ, RZ, 0x40000040 ;  /* 0x40000040ff057424 */ /* 0x000fe400078e00ff */
[----:B------:R-:W-:Y:S01]  /*28f0*/  VIADD R2, R2, 0x6 ;  /* 0x0000000602027836 */ /* 0x000fe20000000000 */
[C---:B------:R-:W-:Y:S01]  /*2900*/  R2UR UR6, R4.reuse ;  /* 0x00000000040672ca */ /* 0x040fe200000e0000 */
[----:B------:R-:W-:Y:S01]  /*2910*/  IMAD.MOV.U32 R3, RZ, RZ, 0x40000040 ;  /* 0x40000040ff037424 */ /* 0x000fe200078e00ff */
[C---:B------:R-:W-:Y:S02]  /*2920*/  R2UR UR7, R5.reuse ;  /* 0x00000000050772ca */ /* 0x040fe400000e0000 */
[----:B------:R-:W-:Y:S02]  /*2930*/  R2UR UR10, R4 ;  /* 0x00000000040a72ca */ /* 0x000fe400000e0000 */
[----:B------:R-:W-:-:S09]  /*2940*/  R2UR UR11, R5 ;  /* 0x00000000050b72ca */ /* 0x000fd200000e0000 */
[----:B------:R-:W-:Y:S01]  /*2950*/  HGMMA.64x64x8.F32.TF32 R56, R92, gdesc[UR4], R56, gsb0 ;  /* 0x04e000045c387df0 */ /* 0x000fe20008002838 */
[----:B------:R-:W-:Y:S02]  /*2960*/  R2UR UR6, R2 ;  /* 0x00000000020672ca */ /* 0x000fe400000e0000 */
[----:B------:R-:W-:Y:S01]  /*2970*/  R2UR UR7, R3 ;  /* 0x00000000030772ca */ /* 0x000fe200000e0000 */
        /* <DEDUP_REMOVED lines=20> */
.L_x_22:
[----:B------:R-:W-:Y:S05]  /*2ac0*/  @!P0 BRA `(.L_x_37) ;  /* 0x0000000000048947 */ /* 0x000fea0003800000 */
[----:B------:R-:W-:Y:S01]  /*2ad0*/  BPT.TRAP 0x1 ;  /* 0x000000040000795c */ /* 0x000fe20000300000 */
.L_x_37:
[----:B------:R-:W2:Y:S01]  /*2ae0*/  LDL R0, [R1+0x14] ;  /* 0x0000140001007983 */ /* 0x000ea20000100800 */
[----:B------:R-:W0:Y:S01]  /*2af0*/  S2UR UR7, SR_CgaCtaId ;  /* 0x00000000000779c3 */ /* 0x000e220000008800 */
[----:B------:R-:W-:-:S04]  /*2b00*/  UIADD3 UR39, UR40, UR39, URZ ;  /* 0x0000002728277290 */ /* 0x000fc8000fffe03f */
[----:B------:R-:W-:-:S04]  /*2b10*/  UIADD3 UR6, UR39, -0x1, URZ ;  /* 0xffffffff27067890 */ /* 0x000fc8000fffe03f */
[----:B------:R-:W-:-:S04]  /*2b20*/  UIMAD.WIDE.U32 UR4, UR6, -0x33333333, URZ ;  /* 0xcccccccd060478a5 */ /* 0x000fc8000f8e003f */
[----:B------:R-:W-:-:S03]  /*2b30*/  USHF.R.U32.HI UR4, URZ, 0x2, UR5 ;  /* 0x000000023f047899 */ /* 0x000fc60008011605 */
[----:B------:R-:W-:Y:S01]  /*2b40*/  UMOV UR5, 0x400 ;  /* 0x0000040000057882 */ /* 0x000fe20000000000 */
[----:B------:R-:W-:Y:S02]  /*2b50*/  UIMAD UR6, UR4, -0x5, UR6 ;  /* 0xfffffffb040678a4 */ /* 0x000fe4000f8e0206 */
[----:B0-----:R-:W-:-:S04]  /*2b60*/  ULEA UR5, UR7, UR5, 0x18 ;  /* 0x0000000507057291 */ /* 0x001fc8000f8ec03f */
[----:B------:R-:W-:-:S04]  /*2b70*/  ULEA UR6, UR6, UR5, 0x3 ;  /* 0x0000000506067291 */ /* 0x000fc8000f8e183f */
[----:B------:R-:W-:-:S04]  /*2b80*/  UIADD3 UR6, UR6, 0x28, URZ ;  /* 0x0000002806067890 */ /* 0x000fc8000fffe03f */
[----:B------:R-:W-:-:S09]  /*2b90*/  UPRMT UR6, URZ, 0x654, UR6 ;  /* 0x000006543f067896 */ /* 0x000fd20008000006 */
[----:B------:R-:W-:Y:S01]  /*2ba0*/  SYNCS.ARRIVE.TRANS64.RED.A1T0 RZ, [UR6], RZ ;  /* 0x000000ffffff79a7 */ /* 0x000fe20008100406 */
[----:B--2---:R-:W-:-:S13]  /*2bb0*/  ISETP.GT.U32.AND P0, PT, R0, 0x1, PT ;  /* 0x000000010000780c */ /* 0x004fda0003f04070 */
[----:B------:R-:W-:Y:S05]  /*2bc0*/  @P0 BRA `(.L_x_38) ;  /* 0x0000000000040947 */ /* 0x000fea0003800000 */
[----:B------:R-:W-:Y:S01]  /*2bd0*/  BPT.TRAP 0x1 ;  /* 0x000000040000795c */ /* 0x000fe20000300000 */
.L_x_38:
[----:B------:R-:W0:Y:S01]  /*2be0*/  S2R R8, SR_TID.X ;  /* 0x0000000000087919 */ /* 0x000e220000002100 */
[----:B------:R-:W2:Y:S01]  /*2bf0*/  LDC R4, c[0x0][0x288] ;  /* 0x0000a200ff047b82 */ /* 0x000ea20000000800 */
[----:B------:R-:W-:Y:S01]  /*2c00*/  LOP3.LUT R6, R6, 0x7, RZ, 0xc0, !PT ;  /* 0x0000000706067812 */ /* 0x000fe200078ec0ff */
[----:B------:R-:W-:Y:S01]  /*2c10*/  IMAD.SHL.U32 R9, R23, 0x40, RZ ;  /* 0x0000004017097824 */ /* 0x000fe200078e00ff */
[----:B------:R-:W-:Y:S01]  /*2c20*/  LOP3.LUT R0, R16, 0x1, RZ, 0xc0, !PT ;  /* 0x0000000110007812 */ /* 0x000fe200078ec0ff */
[----:B------:R-:W-:Y:S01]  /*2c30*/  IMAD.SHL.U32 R11, R22, 0x100, RZ ;  /* 0x00000100160b7824 */ /* 0x000fe200078e00ff */
[----:B------:R-:W-:Y:S01]  /*2c40*/  UISETP.GT.U32.AND UP0, UPT, UR39, 0x4, UPT ;  /* 0x000000042700788c */ /* 0x000fe2000bf04070 */
[----:B------:R-:W-:Y:S01]  /*2c50*/  SHF.R.S32.HI R15, RZ, 0x1f, R17 ;  /* 0x0000001fff0f7819 */ /* 0x000fe20000011411 */
[----:B------:R-:W-:Y:S01]  /*2c60*/  ULDC UR7, c[0x0][0x284] ;  /* 0x0000a10000077ab9 */ /* 0x000fe20000000800 */
[----:B------:R-:W-:Y:S01]  /*2c70*/  IMAD.SHL.U32 R3, R0, 0x40, RZ ;  /* 0x0000004000037824 */ /* 0x000fe200078e00ff */
[----:B------:R-:W-:Y:S01]  /*2c80*/  UISETP.LT.U32.AND UP0, UPT, UR40, 0x5, UP0 ;  /* 0x000000052800788c */ /* 0x000fe20008701070 */
[----:B------:R-:W-:Y:S01]  /*2c90*/  IMAD.WIDE R22, R22, 0x100, RZ ;  /* 0x0000010016167825 */ /* 0x000fe200078e02ff */
[----:B------:R-:W-:-:S02]  /*2ca0*/  UISETP.GE.U32.AND UP1, UPT, UR40, 0x5, UPT ;  /* 0x000000052800788c */ /* 0x000fc4000bf26070 */
[----:B------:R-:W-:Y:S01]  /*2cb0*/  UIMAD.WIDE.U32 UR4, UR39, -0x33333333, URZ ;  /* 0xcccccccd270478a5 */ /* 0x000fe2000f8e003f */
[----:B------:R-:W-:Y:S01]  /*2cc0*/  LOP3.LUT R3, R3, 0x40, R6, 0xe2, !PT ;  /* 0x0000004003037812 */ /* 0x000fe200078ee206 */
[----:B------:R-:W-:Y:S01]  /*2cd0*/  ULDC.64 UR8, c[0x0][0x5d0] ;  /* 0x0001740000087ab9 */ /* 0x000fe20000000a00 */
[----:B------:R-:W-:Y:S02]  /*2ce0*/  USEL UR6, URZ, 0x1, !UP0 ;  /* 0x000000013f067887 */ /* 0x000fe4000c000000 */
[----:B------:R-:W-:Y:S02]  /*2cf0*/  USHF.R.U32.HI UR4, URZ, 0x2, UR5 ;  /* 0x000000023f047899 */ /* 0x000fe40008011605 */
[----:B------:R-:W-:Y:S02]  /*2d00*/  ULOP3.LUT UR38, UR38, UR6, URZ, 0x3c, !UPT ;  /* 0x0000000626267292 */ /* 0x000fe4000f8e3c3f */
[----:B------:R-:W-:Y:S01]  /*2d10*/  UIMAD UR39, UR4, -0x5, UR39 ;  /* 0xfffffffb042778a4 */ /* 0x000fe2000f8e0227 */
[----:B--2---:R-:W-:Y:S01]  /*2d20*/  ISETP.GE.AND P0, PT, R9, R4, PT ;  /* 0x000000040900720c */ /* 0x004fe20003f06270 */
[----:B------:R-:W-:-:S03]  /*2d30*/  @UP1 ULOP3.LUT UR38, UR38, 0x1, UR4, 0x78, !UPT ;  /* 0x0000000126261892 */ /* 0x000fc6000f8e7804 */
[----:B------:R-:W-:Y:S02]  /*2d40*/  ISETP.GE.OR P0, PT, R11, UR7, P0 ;  /* 0x000000070b007c0c */ /* 0x000fe40008706670 */
[C---:B0-----:R-:W-:Y:S01]  /*2d50*/  LOP3.LUT R2, R8.reuse, 0x60, RZ, 0xc0, !PT ;  /* 0x0000006008027812 */ /* 0x041fe200078ec0ff */
[----:B------:R-:W-:-:S03]  /*2d60*/  IMAD.SHL.U32 R20, R8, 0x2, RZ ;  /* 0x0000000208147824 */ /* 0x000fc600078e00ff */
[----:B------:R-:W-:Y:S02]  /*2d70*/  SHF.R.U32.HI R7, RZ, 0x1, R2 ;  /* 0x00000001ff077819 */ /* 0x000fe40000011602 */
[----:B------:R-:W-:Y:S02]  /*2d80*/  LOP3.LUT R20, R9, 0x6, R20, 0xf8, !PT ;  /* 0x0000000609147812 */ /* 0x000fe400078ef814 */
[----:B------:R-:W-:Y:S02]  /*2d90*/  IADD3 R5, RZ, -R7, -R6 ;  /* 0x80000007ff057210 */ /* 0x000fe40007ffe806 */
[----:B------:R-:W-:Y:S02]  /*2da0*/  SHF.R.S32.HI R21, RZ, 0x1f, R20 ;  /* 0x0000001fff157819 */ /* 0x000fe40000011414 */
[----:B------:R-:W-:Y:S01]  /*2db0*/  LOP3.LUT R109, R22, R3, R7, 0xfe, !PT ;  /* 0x00000003166d7212 */ /* 0x000fe200078efe07 */
[----:B------:R-:W-:Y:S01]  /*2dc0*/  IMAD R2, R0, -0x40, R5 ;  /* 0xffffffc000027824 */ /* 0x000fe200078e0205 */
[----:B------:R-:W-:-:S04]  /*2dd0*/  LOP3.LUT R0, R8, 0x3, RZ, 0xc0, !PT ;  /* 0x0000000308007812 */ /* 0x000fc800078ec0ff */
[----:B------:R-:W-:Y:S01]  /*2de0*/  IADD3 R2, -R11, UR7, R2 ;  /* 0x000000070b027c10 */ /* 0x000fe2000fffe102 */
[----:B------:R-:W-:Y:S02]  /*2df0*/  IMAD R0, R0, -0x2, R4 ;  /* 0xfffffffe00007824 */ /* 0x000fe400078e0204 */
[----:B------:R-:W-:Y:S02]  /*2e00*/  IMAD R4, R15, UR8, RZ ;  /* 0x000000080f047c24 */ /* 0x000fe4000f8e02ff */
[----:B------:R-:W-:Y:S02]  /*2e10*/  IMAD.IADD R3, R0, 0x1, -R9 ;  /* 0x0000000100037824 */ /* 0x000fe400078e0a09 */
[C---:B------:R-:W-:Y:S02]  /*2e20*/  IMAD R13, R17.reuse, UR9, R4 ;  /* 0x00000009110d7c24 */ /* 0x040fe4000f8e0204 */
[----:B------:R-:W-:-:S04]  /*2e30*/  IMAD.WIDE.U32 R4, R17, UR8, R20 ;  /* 0x0000000811047c25 */ /* 0x000fc8000f8e0014 */
[----:B------:R-:W-:Y:S02]  /*2e40*/  IMAD.IADD R5, R5, 0x1, R13 ;  /* 0x0000000105057824 */ /* 0x000fe400078e020d */
[----:B------:R-:W-:Y:S01]  /*2e50*/  IMAD.MOV.U32 R0, RZ, RZ, -0x1 ;  /* 0xffffffffff007424 */ /* 0x000fe200078e00ff */
[----:B------:R-:W-:Y:S06]  /*2e60*/  @P0 BRA `(.L_x_39) ;  /* 0x0000003800b80947 */ /* 0x000fec0003800000 */
[----:B------:R-:W0:Y:S01]  /*2e70*/  LDC.64 R106, c[0x0][0x5c8] ;  /* 0x00017200ff6a7b82 */ /* 0x000e220000000a00 */
[----:B-1---5:R-:W-:Y:S01]  /*2e80*/  FSETP.NEU.AND P1, PT, R19, RZ, PT ;  /* 0x000000ff1300720b */ /* 0x022fe20003f2d000 */
[----:B------:R-:W-:Y:S01]  /*2e90*/  BSSY B0, `(.L_x_39) ;  /* 0x00003ab000007945 */ /* 0x000fe20003800000 */
[----:B------:R-:W-:-:S04]  /*2ea0*/  ISETP.GT.AND P6, PT, R3, RZ, PT ;  /* 0x000000ff0300720c */ /* 0x000fc80003fc4270 */
[----:B------:R-:W-:Y:S01]  /*2eb0*/  ISETP.GT.AND P0, PT, R2, RZ, P6 ;  /* 0x000000ff0200720c */ /* 0x000fe20003704270 */
[-C--:B0-----:R-:W-:Y:S02]  /*2ec0*/  IMAD R6, R23, R106.reuse, RZ ;  /* 0x0000006a17067224 */ /* 0x081fe400078e02ff */
[----:B------:R-:W-:-:S04]  /*2ed0*/  IMAD.WIDE.U32 R10, R109, R106, R4 ;  /* 0x0000006a6d0a7225 */ /* 0x000fc800078e0004 */
[----:B------:R-:W-:-:S05]  /*2ee0*/  IMAD R5, R109, R107, R6 ;  /* 0x0000006b6d057224 */ /* 0x000fca00078e0206 */
[----:B------:R-:W-:Y:S01]  /*2ef0*/  IADD3 R13, R11, R5, RZ ;  /* 0x000000050b0d7210 */ /* 0x000fe20007ffe0ff */
[----:B------:R-:W-:Y:S06]  /*2f00*/  @!P1 BRA `(.L_x_40) ;  /* 0x0000002800309947 */ /* 0x000fec0003800000 */
[----:B------:R-:W0:Y:S01]  /*2f10*/  LDC.64 R90, c[0x0][0x5b8] ;  /* 0x00016e00ff5a7b82 */ /* 0x000e220000000a00 */
[----:B------:R-:W-:-:S07]  /*2f20*/  ULDC.64 UR4, c[0x0][0x5c0] ;  /* 0x0001700000047ab9 */ /* 0x000fce0000000a00 */
[----:B------:R-:W1:Y:S08]  /*2f30*/  LDC.64 R8, c[0x0][0x5b0] ;  /* 0x00016c00ff087b82 */ /* 0x000e700000000a00 */
[----:B------:R-:W2:Y:S01]  /*2f40*/  LDC.64 R88, c[0x0][0x5a8] ;  /* 0x00016a00ff587b82 */ /* 0x000ea20000000a00 */
[-C--:B0-----:R-:W-:Y:S02]  /*2f50*/  IMAD R4, R15, R90.reuse, RZ ;  /* 0x0000005a0f047224 */ /* 0x081fe400078e02ff */
[----:B------:R-:W-:-:S04]  /*2f60*/  IMAD.WIDE.U32 R94, R17, R90, R20 ;  /* 0x0000005a115e7225 */ /* 0x000fc800078e0014 */
[----:B------:R-:W-:Y:S02]  /*2f70*/  IMAD R105, R17, R91, R4 ;  /* 0x0000005b11697224 */ /* 0x000fe400078e0204 */
[-C--:B-1----:R-:W-:Y:S02]  /*2f80*/  IMAD R4, R23, R8.reuse, RZ ;  /* 0x0000000817047224 */ /* 0x082fe400078e02ff */
[----:B------:R-:W-:Y:S02]  /*2f90*/  IMAD.IADD R93, R95, 0x1, R105 ;  /* 0x000000015f5d7824 */ /* 0x000fe400078e0269 */
[----:B------:R-:W-:Y:S02]  /*2fa0*/  IMAD.MOV.U32 R92, RZ, RZ, R94 ;  /* 0x000000ffff5c7224 */ /* 0x000fe400078e005e */
[C---:B------:R-:W-:Y:S02]  /*2fb0*/  IMAD R91, R109.reuse, R9, R4 ;  /* 0x000000096d5b7224 */ /* 0x040fe400078e0204 */
[----:B------:R-:W-:-:S04]  /*2fc0*/  IMAD.WIDE.U32 R4, R109, R8, R92 ;  /* 0x000000086d047225 */ /* 0x000fc800078e005c */
[----:B------:R-:W-:Y:S01]  /*2fd0*/  IMAD.IADD R5, R5, 0x1, R91 ;  /* 0x0000000105057824 */ /* 0x000fe200078e025b */
[----:B--2---:R-:W-:-:S04]  /*2fe0*/  LEA R6, P1, R4, R88, 0x2 ;  /* 0x0000005804067211 */ /* 0x004fc800078210ff */
[----:B------:R-:W-:-:S05]  /*2ff0*/  LEA.HI.X R7, R4, R89, R5, 0x2, P1 ;  /* 0x0000005904077211 */ /* 0x000fca00008f1405 */
[----:B------:R0:W2:Y:S01]  /*3000*/  @P0 LDG.E.LTC128B R14, desc[UR36][R6.64] ;  /* 0x00000024060e0981 */ /* 0x0000a2000c1e1920 */
[----:B------:R-:W-:Y:S01]  /*3010*/  IMAD.WIDE.U32 R4, R109, R8, R20 ;  /* 0x000000086d047225 */ /* 0x000fe200078e0014 */
[----:B------:R-:W-:Y:S01]  /*3020*/  ISETP.GT.AND P5, PT, R3, 0x1, PT ;  /* 0x000000010300780c */ /* 0x000fe20003fa4270 */
[----:B------:R-:W-:Y:S01]  /*3030*/  BSSY B1, `(.L_x_41) ;  /* 0x0000017000017945 */ /* 0x000fe20003800000 */
[----:B------:R-:W-:Y:S01]  /*3040*/  LEA R12, P1, R10, UR4, 0x2 ;  /* 0x000000040a0c7c11 */ /* 0x000fe2000f8210ff */
[----:B------:R-:W-:Y:S01]  /*3050*/  IMAD.IADD R5, R91, 0x1, R5 ;  /* 0x000000015b057824 */ /* 0x000fe200078e0205 */
[C---:B------:R-:W-:Y:S01]  /*3060*/  SHF.L.U64.HI R97, R8.reuse, 0x3, R9 ;  /* 0x0000000308617819 */ /* 0x040fe20000010209 */
[----:B------:R-:W-:Y:S01]  /*3070*/  IMAD.SHL.U32 R96, R8, 0x8, RZ ;  /* 0x0000000808607824 */ /* 0x000fe200078e00ff */
[----:B------:R-:W-:Y:S01]  /*3080*/  ISETP.GT.AND P3, PT, R2, RZ, P5 ;  /* 0x000000ff0200720c */ /* 0x000fe20002f64270 */
[----:B------:R-:W-:Y:S01]  /*3090*/  IMAD.WIDE.U32 R4, R17, R90, R4 ;  /* 0x0000005a11047225 */ /* 0x000fe200078e0004 */
[----:B------:R-:W-:-:S02]  /*30a0*/  LEA.HI.X R13, R10, UR5, R13, 0x2, P1 ;  /* 0x000000050a0d7c11 */ /* 0x000fc400088f140d */
[----:B------:R-:W-:Y:S01]  /*30b0*/  P2R R100, PR, RZ, 0x20 ;  /* 0x00000020ff647803 */ /* 0x000fe20000000000 */
[----:B------:R-:W-:Y:S01]  /*30c0*/  IMAD.IADD R15, R105, 0x1, R5 ;  /* 0x00000001690f7824 */ /* 0x000fe200078e0205 */
[----:B0-----:R-:W-:Y:S01]  /*30d0*/  LEA R6, P1, R4, R88, 0x2 ;  /* 0x0000005804067211 */ /* 0x001fe200078210ff */
[----:B------:R-:W-:-:S03]  /*30e0*/  IMAD.WIDE.U32 R10, R109, R8, R96 ;  /* 0x000000086d0a7225 */ /* 0x000fc600078e0060 */
[----:B------:R-:W-:Y:S01]  /*30f0*/  LEA.HI.X R7, R4, R89, R15, 0x2, P1 ;  /* 0x0000005904077211 */ /* 0x000fe200008f140f */
[----:B------:R-:W-:Y:S02]  /*3100*/  IMAD.IADD R15, R91, 0x1, R11 ;  /* 0x000000015b0f7824 */ /* 0x000fe400078e020b */
[----:B--2---:R-:W-:-:S04]  /*3110*/  FMUL R5, R14, R19 ;  /* 0x000000130e057220 */ /* 0x004fc80000400000 */
[----:B------:R-:W-:Y:S01]  /*3120*/  FFMA R99, R56, R18, R5 ;  /* 0x0000001238637223 */ /* 0x000fe20000000005 */
[----:B------:R-:W-:-:S04]  /*3130*/  IADD3 R5, P1, R94, R10, RZ ;  /* 0x0000000a5e057210 */ /* 0x000fc80007f3e0ff */
[----:B------:R0:W-:Y:S01]  /*3140*/  @P0 STG.E desc[UR36][R12.64], R99 ;  /* 0x000000630c000986 */ /* 0x0001e2000c101924 */
[----:B------:R-:W-:Y:S01]  /*3150*/  ISETP.GT.AND P0, PT, R2, 0x8, P6 ;  /* 0x000000080200780c */ /* 0x000fe20003704270 */
[----:B------:R-:W-:Y:S01]  /*3160*/  IMAD.X R98, R15, 0x1, R93, P1 ;  /* 0x000000010f627824 */ /* 0x000fe200008e065d */
[----:B------:R-:W-:Y:S01]  /*3170*/  LEA R4, P2, R5, R88, 0x2 ;  /* 0x0000005805047211 */ /* 0x000fe200078410ff */
[----:B------:R-:W-:-:S12]  /*3180*/  @!P3 BRA `(.L_x_42) ;  /* 0x000000000004b947 */ /* 0x000fd80003800000 */
[----:B------:R1:W5:Y:S02]  /*3190*/  LDG.E.LTC128B R14, desc[UR36][R6.64+0x4] ;  /* 0x00000424060e7981 */ /* 0x000364000c1e1920 */
.L_x_42:
[----:B------:R-:W-:Y:S05]  /*31a0*/  BSYNC B1 ;  /* 0x0000000000017941 */ /* 0x000fea0003800000 */
.L_x_41:
[----:B-----5:R-:W-:Y:S01]  /*31b0*/  FMUL R56, R14, R19 ;  /* 0x000000130e387220 */ /* 0x020fe20000400000 */
[----:B------:R-:W-:Y:S01]  /*31c0*/  LEA.HI.X R5, R5, R89, R98, 0x2, P2 ;  /* 0x0000005905057211 */ /* 0x000fe200010f1462 */
[----:B------:R-:W-:Y:S02]  /*31d0*/  IMAD.MOV.U32 R98, RZ, RZ, R14 ;  /* 0x000000ffff627224 */ /* 0x000fe400078e000e */
[----:B------:R-:W-:-:S05]  /*31e0*/  FFMA R91, R57, R18, R56 ;  /* 0x00000012395b7223 */ /* 0x000fca0000000038 */
[----:B------:R2:W-:Y:S04]  /*31f0*/  @P3 STG.E desc[UR36][R12.64+0x4], R91 ;  /* 0x0000045b0c003986 */ /* 0x0005e8000c101924 */
[----:B------:R-:W3:Y:S01]  /*3200*/  @P0 LDG.E.LTC128B R98, desc[UR36][R4.64] ;  /* 0x0000002404620981 */ /* 0x000ee2000c1e1920 */
[----:B------:R-:W-:Y:S01]  /*3210*/  IADD3 R56, P1, R20, R10, RZ ;  /* 0x0000000a14387210 */ /* 0x000fe20007f3e0ff */
[C---:B0-----:R-:W-:Y:S01]  /*3220*/  IMAD.SHL.U32 R99, R106.reuse, 0x20, RZ ;  /* 0x000000206a637824 */ /* 0x041fe200078e00ff */
[C---:B------:R-:W-:Y:S01]  /*3230*/  SHF.L.U64.HI R103, R106.reuse, 0x5, R107 ;  /* 0x000000056a677819 */ /* 0x040fe2000001026b */
[----:B------:R-:W-:Y:S01]  /*3240*/  BSSY B1, `(.L_x_43) ;  /* 0x0000013000017945 */ /* 0x000fe20003800000 */
[----:B------:R-:W-:Y:S01]  /*3250*/  ISETP.GT.AND P4, PT, R3, 0x8, PT ;  /* 0x000000080300780c */ /* 0x000fe20003f84270 */
[----:B------:R-:W-:Y:S01]  /*3260*/  IMAD.X R57, R21, 0x1, R15, P1 ;  /* 0x0000000115397824 */ /* 0x000fe200008e060f */
[----:B------:R-:W-:Y:S01]  /*3270*/  IADD3 R14, P1, R99, R12, RZ ;  /* 0x0000000c630e7210 */ /* 0x000fe20007f3e0ff */
[----:B--2---:R-:W-:-:S02]  /*3280*/  IMAD.SHL.U32 R91, R106, 0x200, RZ ;  /* 0x000002006a5b7824 */ /* 0x004fc400078e00ff */
[----:B------:R-:W-:Y:S01]  /*3290*/  IMAD.WIDE.U32 R56, R17, R90, R56 ;  /* 0x0000005a11387225 */ /* 0x000fe200078e0038 */
[----:B------:R-:W-:Y:S02]  /*32a0*/  IADD3.X R15, R103, R13, RZ, P1, !PT ;  /* 0x0000000d670f7210 */ /* 0x000fe40000ffe4ff */
[----:B------:R-:W-:Y:S01]  /*32b0*/  ISETP.GT.AND P1, PT, R2, 0x8, P5 ;  /* 0x000000080200780c */ /* 0x000fe20002f24270 */
[----:B------:R-:W-:Y:S01]  /*32c0*/  IMAD.IADD R57, R105, 0x1, R57 ;  /* 0x0000000169397824 */ /* 0x000fe200078e0239 */
[----:B------:R-:W-:Y:S01]  /*32d0*/  LEA R10, P2, R56, R88, 0x2 ;  /* 0x00000058380a7211 */ /* 0x000fe200078410ff */
[----:B---3--:R-:W-:-:S04]  /*32e0*/  FMUL R11, R98, R19 ;  /* 0x00000013620b7220 */ /* 0x008fc80000400000 */
[----:B------:R-:W-:Y:S01]  /*32f0*/  FFMA R101, R58, R18, R11 ;  /* 0x000000123a657223 */ /* 0x000fe2000000000b */
[----:B------:R-:W-:-:S04]  /*3300*/  LEA.HI.X R11, R56, R89, R57, 0x2, P2 ;  /* 0x00000059380b7211 */ /* 0x000fc800010f1439 */
[----:B------:R0:W-:Y:S01]  /*3310*/  @P0 STG.E desc[UR36][R14.64], R101 ;  /* 0x000000650e000986 */ /* 0x0001e2000c101924 */
[----:B------:R-:W-:Y:S02]  /*3320*/  IADD3 R4, P0, P2, R91, R12, R99 ;  /* 0x0000000c5b047210 */ /* 0x000fe40007a1e063 */
[----:B------:R-:W-:Y:S02]  /*3330*/  SHF.L.U64.HI R99, R106, 0x9, R107 ;  /* 0x000000096a637819 */ /* 0x000fe4000001026b */
[----:B0-----:R-:W-:Y:S01]  /*3340*/  P2R R101, PR, RZ, 0x10 ;  /* 0x00000010ff657803 */ /* 0x001fe20000000000 */
[----:B------:R-:W-:Y:S08]  /*3350*/  @!P1 BRA `(.L_x_44) ;  /* 0x0000000000049947 */ /* 0x000ff00003800000 */
[----:B------:R0:W5:Y:S02]  /*3360*/  LDG.E.LTC128B R98, desc[UR36][R10.64+0x4] ;  /* 0x000004240a627981 */ /* 0x000164000c1e1920 */
.L_x_44:
[----:B------:R-:W-:Y:S05]  /*3370*/  BSYNC B1 ;  /* 0x0000000000017941 */ /* 0x000fea0003800000 */
.L_x_43:
[----:B-----5:R-:W-:Y:S01]  /*3380*/  FMUL R56, R98, R19 ;  /* 0x0000001362387220 */ /* 0x020fe20000400000 */
[----:B------:R-:W-:Y:S01]  /*3390*/  IADD3.X R5, R99, R13, R103, P0, P2 ;  /* 0x0000000d63057210 */ /* 0x000fe200007e4467 */
[----:B------:R-:W-:Y:S01]  /*33a0*/  BSSY B1, `(.L_x_45) ;  /* 0x0000008000017945 */ /* 0x000fe20003800000 */
[----:B------:R-:W-:Y:S01]  /*33b0*/  ISETP.GT.AND P0, PT, R2, RZ, P4 ;  /* 0x000000ff0200720c */ /* 0x000fe20002704270 */
[----:B------:R-:W-:Y:S01]  /*33c0*/  FFMA R59, R59, R18, R56 ;  /* 0x000000123b3b7223 */ /* 0x000fe20000000038 */
[----:B------:R-:W-:-:S04]  /*33d0*/  ISETP.GT.AND P3, PT, R3, 0x9, PT ;  /* 0x000000090300780c */ /* 0x000fc80003f64270 */
[----:B------:R2:W-:Y:S01]  /*33e0*/  @P1 STG.E desc[UR36][R14.64+0x4], R59 ;  /* 0x0000043b0e001986 */ /* 0x0005e2000c101924 */
[----:B------:R-:W-:-:S06]  /*33f0*/  P2R R103, PR, RZ, 0x8 ;  /* 0x00000008ff677803 */ /* 0x000fcc0000000000 */
[----:B------:R-:W-:Y:S05]  /*3400*/  @!P0 BRA `(.L_x_46) ;  /* 0x0000000000048947 */ /* 0x000fea0003800000 */
[----:B------:R3:W5:Y:S02]  /*3410*/  LDG.E.LTC128B R98, desc[UR36][R6.64+0x20] ;  /* 0x0000202406627981 */ /* 0x000764000c1e1920 */
.L_x_46:
[----:B------:R-:W-:Y:S05]  /*3420*/  BSYNC B1 ;  /* 0x0000000000017941 */ /* 0x000fea0003800000 */
.L_x_45:
[----:B-----5:R-:W-:Y:S01]  /*3430*/  FMUL R57, R98, R19 ;  /* 0x0000001362397220 */ /* 0x020fe20000400000 */
[----:B------:R-:W-:Y:S01]  /*3440*/  ISETP.GT.AND P1, PT, R2, RZ, P3 ;  /* 0x000000ff0200720c */ /* 0x000fe20001f24270 */
[----:B------:R-:W-:Y:S02]  /*3450*/  BSSY B1, `(.L_x_47) ;  /* 0x0000005000017945 */ /* 0x000fe40003800000 */
[----:B------:R-:W-:-:S05]  /*3460*/  FFMA R57, R60, R18, R57 ;  /* 0x000000123c397223 */ /* 0x000fca0000000039 */
[----:B------:R4:W-:Y:S05]  /*3470*/  @P0 STG.E desc[UR36][R12.64+0x20], R57 ;  /* 0x000020390c000986 */ /* 0x0009ea000c101924 */
[----:B------:R-:W-:Y:S05]  /*3480*/  @!P1 BRA `(.L_x_48) ;  /* 0x0000000000049947 */ /* 0x000fea0003800000 */
[----:B------:R0:W5:Y:S02]  /*3490*/  LDG.E.LTC128B R98, desc[UR36][R6.64+0x24] ;  /* 0x0000242406627981 */ /* 0x000164000c1e1920 */
.L_x_48:
[----:B------:R-:W-:Y:S05]  /*34a0*/  BSYNC B1 ;  /* 0x0000000000017941 */ /* 0x000fea0003800000 */
.L_x_47:
[----:B-----5:R-:W-:Y:S01]  /*34b0*/  FMUL R56, R98, R19 ;  /* 0x0000001362387220 */ /* 0x020fe20000400000 */
[----:B------:R-:W-:Y:S01]  /*34c0*/  ISETP.GT.AND P0, PT, R2, 0x8, P4 ;  /* 0x000000080200780c */ /* 0x000fe20002704270 */
[----:B------:R-:W-:Y:S02]  /*34d0*/  BSSY B1, `(.L_x_49) ;  /* 0x0000005000017945 */ /* 0x000fe40003800000 */
[----:B------:R-:W-:-:S05]  /*34e0*/  FFMA R61, R61, R18, R56 ;  /* 0x000000123d3d7223 */ /* 0x000fca0000000038 */
[----:B------:R0:W-:Y:S05]  /*34f0*/  @P1 STG.E desc[UR36][R12.64+0x24], R61 ;  /* 0x0000243d0c001986 */ /* 0x0001ea000c101924 */
[----:B------:R-:W-:Y:S05]  /*3500*/  @!P0 BRA `(.L_x_50) ;  /* 0x0000000000048947 */ /* 0x000fea0003800000 */
[----:B------:R0:W5:Y:S02]  /*3510*/  LDG.E.LTC128B R98, desc[UR36][R10.64+0x20] ;  /* 0x000020240a627981 */ /* 0x000164000c1e1920 */
.L_x_50:
[----:B------:R-:W-:Y:S05]  /*3520*/  BSYNC B1 ;  /* 0x0000000000017941 */ /* 0x000fea0003800000 */
.L_x_49:
[----:B----45:R-:W-:Y:S01]  /*3530*/  FMUL R57, R98, R19 ;  /* 0x0000001362397220 */ /* 0x030fe20000400000 */
[----:B------:R-:W-:Y:S01]  /*3540*/  ISETP.GT.AND P1, PT, R2, 0x8, P3 ;  /* 0x000000080200780c */ /* 0x000fe20001f24270 */
[----:B------:R-:W-:Y:S02]  /*3550*/  BSSY B1, `(.L_x_51) ;  /* 0x0000005000017945 */ /* 0x000fe40003800000 */
[----:B------:R-:W-:-:S05]  /*3560*/  FFMA R57, R62, R18, R57 ;  /* 0x000000123e397223 */ /* 0x000fca0000000039 */
[----:B------:R4:W-:Y:S05]  /*3570*/  @P0 STG.E desc[UR36][R14.64+0x20], R57 ;  /* 0x000020390e000986 */ /* 0x0009ea000c101924 */
[----:B------:R-:W-:Y:S05]  /*3580*/  @!P1 BRA `(.L_x_52) ;  /* 0x0000000000049947 */ /* 0x000fea0003800000 */
[----:B------:R0:W5:Y:S02]  /*3590*/  LDG.E.LTC128B R98, desc[UR36][R10.64+0x24] ;  /* 0x000024240a627981 */ /* 0x000164000c1e1920 */
.L_x_52:
[----:B------:R-:W-:Y:S05]  /*35a0*/  BSYNC B1 ;  /* 0x0000000000017941 */ /* 0x000fea0003800000 */
.L_x_51:
[----:B-----5:R-:W-:Y:S01]  /*35b0*/  FMUL R22, R98, R19 ;  /* 0x0000001362167220 */ /* 0x020fe20000400000 */
[----:B------:R-:W-:Y:S01]  /*35c0*/  IADD3 R109, P0, R109, 0x80, RZ ;  /* 0x000000806d6d7810 */ /* 0x000fe20007f1e0ff */
[----:B------:R-:W-:Y:S01]  /*35d0*/  BSSY B1, `(.L_x_53) ;  /* 0x000000c000017945 */ /* 0x000fe20003800000 */
[----:B------:R-:W-:Y:S01]  /*35e0*/  ISETP.GT.AND P2, PT, R3, 0x10, PT ;  /* 0x000000100300780c */ /* 0x000fe20003f44270 */
[----:B------:R-:W-:Y:S02]  /*35f0*/  FFMA R63, R63, R18, R22 ;  /* 0x000000123f3f7223 */ /* 0x000fe40000000016 */
[----:B------:R-:W-:Y:S01]  /*3600*/  IMAD.X R23, RZ, RZ, R23, P0 ;  /* 0x000000ffff177224 */ /* 0x000fe200000e0617 */
[----:B------:R-:W-:Y:S02]  /*3610*/  ISETP.GT.AND P0, PT, R2, RZ, P2 ;  /* 0x000000ff0200720c */ /* 0x000fe40001704270 */
[----:B------:R1:W-:Y:S01]  /*3620*/  @P1 STG.E desc[UR36][R14.64+0x24], R63 ;  /* 0x0000243f0e001986 */ /* 0x0003e2000c101924 */
[----:B------:R-:W-:Y:S01]  /*3630*/  IMAD R22, R23, R8, RZ ;  /* 0x0000000817167224 */ /* 0x000fe200078e02ff */
[----:B------:R-:W-:-:S03]  /*3640*/  P2R R102, PR, RZ, 0x4 ;  /* 0x00000004ff667803 */ /* 0x000fc60000000000 */
[C---:B0-----:R-:W-:Y:S02]  /*3650*/  IMAD R61, R109.reuse, R9, R22 ;  /* 0x000000096d3d7224 */ /* 0x041fe400078e0216 */
[----:B------:R-:W-:-:S04]  /*3660*/  IMAD.WIDE.U32 R22, R109, R8, R20 ;  /* 0x000000086d167225 */ /* 0x000fc800078e0014 */
[----:B------:R-:W-:Y:S05]  /*3670*/  @!P0 BRA `(.L_x_54) ;  /* 0x0000000000048947 */ /* 0x000fea0003800000 */
[----:B------:R0:W5:Y:S02]  /*3680*/  LDG.E.LTC128B R98, desc[UR36][R6.64+0x40] ;  /* 0x0000402406627981 */ /* 0x000164000c1e1920 */
.L_x_54:
[----:B------:R-:W-:Y:S05]  /*3690*/  BSYNC B1 ;  /* 0x0000000000017941 */ /* 0x000fea0003800000 */
.L_x_53:
[----:B-----5:R-:W-:Y:S01]  /*36a0*/  FMUL R9, R98, R19 ;  /* 0x0000001362097220 */ /* 0x020fe20000400000 */
[----:B------:R-:W-:Y:S01]  /*36b0*/  IMAD.IADD R23, R61, 0x1, R23 ;  /* 0x000000013d177824 */ /* 0x000fe200078e0217 */
[----:B------:R-:W-:Y:S01]  /*36c0*/  ISETP.GT.AND P1, PT, R3, 0x11, PT ;  /* 0x000000110300780c */ /* 0x000fe20003f24270 */
[----:B----4-:R-:W-:-:S04]  /*36d0*/  IMAD.WIDE.U32 R56, R109, R8, R92 ;  /* 0x000000086d387225 */ /* 0x010fc800078e005c */
[----:B-1----:R-:W-:Y:S01]  /*36e0*/  FFMA R63, R64, R18, R9 ;  /* 0x00000012403f7223 */ /* 0x002fe20000000009 */
[----:B------:R-:W-:Y:S01]  /*36f0*/  BSSY B1, `(.L_x_55) ;  /* 0x0000019000017945 */ /* 0x000fe20003800000 */
[----:B--2---:R-:W-:-:S03]  /*3700*/  IMAD.WIDE.U32 R58, R17, R90, R22 ;  /* 0x0000005a113a7225 */ /* 0x004fc600078e0016 */
[----:B------:R1:W-:Y:S01]  /*3710*/  @P0 STG.E desc[UR36][R12.64+0x40], R63 ;  /* 0x0000403f0c000986 */ /* 0x0003e2000c101924 */
[----:B------:R-:W-:Y:S01]  /*3720*/  LEA R22, P0, R56, R88, 0x2 ;  /* 0x0000005838167211 */ /* 0x000fe200078010ff */
[----:B------:R-:W-:Y:S02]  /*3730*/  IMAD.IADD R9, R57, 0x1, R61 ;  /* 0x0000000139097824 */ /* 0x000fe400078e023d */
[----:B------:R-:W-:-:S03]  /*3740*/  IMAD.WIDE.U32 R96, R109, R8, R96 ;  /* 0x000000086d607225 */ /* 0x000fc600078e0060 */
[----:B------:R-:W-:Y:S01]  /*3750*/  LEA.HI.X R23, R56, R89, R9, 0x2, P0 ;  /* 0x0000005938177211 */ /* 0x000fe200000f1409 */
[----:B------:R-:W-:Y:S01]  /*3760*/  IMAD.IADD R9, R105, 0x1, R59 ;  /* 0x0000000169097824 */ /* 0x000fe200078e023b */
[----:B------:R-:W-:Y:S01]  /*3770*/  LEA R8, P0, R58, R88, 0x2 ;  /* 0x000000583a087211 */ /* 0x000fe200078010ff */
[----:B------:R-:W-:-:S03]  /*3780*/  IMAD.IADD R61, R61, 0x1, R97 ;  /* 0x000000013d3d7824 */ /* 0x000fc600078e0261 */
[----:B------:R-:W-:Y:S02]  /*3790*/  LEA.HI.X R9, R58, R89, R9, 0x2, P0 ;  /* 0x000000593a097211 */ /* 0x000fe400000f1409 */
[----:B------:R-:W-:-:S05]  /*37a0*/  IADD3 R94, P0, R94, R96, RZ ;  /* 0x000000605e5e7210 */ /* 0x000fca0007f1e0ff */
[----:B------:R-:W-:Y:S01]  /*37b0*/  IMAD.X R92, R61, 0x1, R93, P0 ;  /* 0x000000013d5c7824 */ /* 0x000fe200000e065d */
[----:B------:R-:W-:-:S05]  /*37c0*/  IADD3 R58, P0, R20, R96, RZ ;  /* 0x00000060143a7210 */ /* 0x000fca0007f1e0ff */
[----:B------:R-:W-:Y:S01]  /*37d0*/  IMAD.X R59, R21, 0x1, R61, P0 ;  /* 0x00000001153b7824 */ /* 0x000fe200000e063d */
[----:B------:R-:W-:Y:S01]  /*37e0*/  LEA R56, P0, R94, R88, 0x2 ;  /* 0x000000585e387211 */ /* 0x000fe200078010ff */
[----:B------:R-:W-:-:S03]  /*37f0*/  IMAD.WIDE.U32 R58, R17, R90, R58 ;  /* 0x0000005a113a7225 */ /* 0x000fc600078e003a */
[-C--:B------:R-:W-:Y:S01]  /*3800*/  LEA.HI.X R57, R94, R89.reuse, R92, 0x2, P0 ;  /* 0x000000595e397211 */ /* 0x080fe200000f145c */
[----:B------:R-:W-:Y:S01]  /*3810*/  IMAD.IADD R17, R105, 0x1, R59 ;  /* 0x0000000169117824 */ /* 0x000fe200078e023b */
[C---:B------:R-:W-:Y:S02]  /*3820*/  LEA R20, P0, R58.reuse, R88, 0x2 ;  /* 0x000000583a147211 */ /* 0x040fe400078010ff */
[----:B------:R-:W-:Y:S02]  /*3830*/  P2R R88, PR, RZ, 0x2 ;  /* 0x00000002ff587803 */ /* 0x000fe40000000000 */
[----:B------:R-:W-:Y:S02]  /*3840*/  LEA.HI.X R21, R58, R89, R17, 0x2, P0 ;  /* 0x000000593a157211 */ /* 0x000fe400000f1411 */
[----:B------:R-:W-:-:S13]  /*3850*/  ISETP.GT.AND P0, PT, R2, RZ, P1 ;  /* 0x000000ff0200720c */ /* 0x000fda0000f04270 */
[----:B-1----:R-:W-:Y:S05]  /*3860*/  @!P0 BRA `(.L_x_56) ;  /* 0x0000000000048947 */ /* 0x002fea0003800000 */
[----:B------:R1:W5:Y:S02]  /*3870*/  LDG.E.LTC128B R98, desc[UR36][R6.64+0x44] ;  /* 0x0000442406627981 */ /* 0x000364000c1e1920 */
.L_x_56:
[----:B------:R-:W-:Y:S05]  /*3880*/  BSYNC B1 ;  /* 0x0000000000017941 */ /* 0x000fea0003800000 */
.L_x_55:
[----:B-----5:R-:W-:Y:S01]  /*3890*/  FMUL R58, R98, R19 ;  /* 0x00000013623a7220 */ /* 0x020fe20000400000 */
[----:B------:R-:W-:Y:S03]  /*38a0*/  BSSY B1, `(.L_x_57) ;  /* 0x0000006000017945 */ /* 0x000fe60003800000 */
[----:B------:R-:W-:-:S05]  /*38b0*/  FFMA R65, R65, R18, R58 ;  /* 0x0000001241417223 */ /* 0x000fca000000003a */
[----:B------:R2:W-:Y:S01]  /*38c0*/  @P0 STG.E desc[UR36][R12.64+0x44], R65 ;  /* 0x000044410c000986 */ /* 0x0005e2000c101924 */
[----:B------:R-:W-:-:S13]  /*38d0*/  ISETP.GT.AND P0, PT, R2, 0x8, P2 ;  /* 0x000000080200780c */ /* 0x000fda0001704270 */
[----:B--2---:R-:W-:Y:S05]  /*38e0*/  @!P0 BRA `(.L_x_58) ;  /* 0x0000000000048947 */ /* 0x004fea0003800000 */
[----:B------:R2:W5:Y:S02]  /*38f0*/  LDG.E.LTC128B R98, desc[UR36][R10.64+0x40] ;  /* 0x000040240a627981 */ /* 0x000564000c1e1920 */
.L_x_58:
[----:B------:R-:W-:Y:S05]  /*3900*/  BSYNC B1 ;  /* 0x0000000000017941 */ /* 0x000fea0003800000 */
.L_x_57:
[----:B-----5:R-:W-:Y:S01]  /*3910*/  FMUL R17, R98, R19 ;  /* 0x0000001362117220 */ /* 0x020fe20000400000 */
[----:B------:R-:W-:Y:S03]  /*3920*/  BSSY B1, `(.L_x_59) ;  /* 0x0000006000017945 */ /* 0x000fe60003800000 */
[----:B------:R-:W-:-:S05]  /*3930*/  FFMA R17, R66, R18, R17 ;  /* 0x0000001242117223 */ /* 0x000fca0000000011 */
[----:B------:R4:W-:Y:S01]  /*3940*/  @P0 STG.E desc[UR36][R14.64+0x40], R17 ;  /* 0x000040110e000986 */ /* 0x0009e2000c101924 */
[----:B------:R-:W-:-:S13]  /*3950*/  ISETP.GT.AND P0, PT, R2, 0x8, P1 ;  /* 0x000000080200780c */ /* 0x000fda0000f04270 */
[----:B----4-:R-:W-:Y:S05]  /*3960*/  @!P0 BRA `(.L_x_60) ;  /* 0x0000000000048947 */ /* 0x010fea0003800000 */
[----:B------:R4:W5:Y:S02]  /*3970*/  LDG.E.LTC128B R98, desc[UR36][R10.64+0x44] ;  /* 0x000044240a627981 */ /* 0x000964000c1e1920 */
.L_x_60:
[----:B------:R-:W-:Y:S05]  /*3980*/  BSYNC B1 ;  /* 0x0000000000017941 */ /* 0x000fea0003800000 */
.L_x_59:
[----:B-----5:R-:W-:Y:S01]  /*3990*/  FMUL R58, R98, R19 ;  /* 0x00000013623a7220 */ /* 0x020fe20000400000 */
[----:B------:R-:W-:Y:S01]  /*39a0*/  ISETP.GT.AND P2, PT, R3, 0x18, PT ;  /* 0x000000180300780c */ /* 0x000fe20003f44270 */
[----:B------:R-:W-:Y:S02]  /*39b0*/  BSSY B1, `(.L_x_61) ;  /* 0x0000007000017945 */ /* 0x000fe40003800000 */
[----:B------:R-:W-:Y:S01]  /*39c0*/  FFMA R67, R67, R18, R58 ;  /* 0x0000001243437223 */ /* 0x000fe2000000003a */
[----:B------:R-:W-:-:S04]  /*39d0*/  P2R R64, PR, RZ, 0x4 ;  /* 0x00000004ff407803 */ /* 0x000fc80000000000 */
[----:B------:R0:W-:Y:S01]  /*39e0*/  @P0 STG.E desc[UR36][R14.64+0x44], R67 ;  /* 0x000044430e000986 */ /* 0x0001e2000c101924 */
[----:B------:R-:W-:-:S13]  /*39f0*/  ISETP.GT.AND P0, PT, R2, RZ, P2 ;  /* 0x000000ff0200720c */ /* 0x000fda0001704270 */
[----:B0-----:R-:W-:Y:S05]  /*3a00*/  @!P0 BRA `(.L_x_62) ;  /* 0x0000000000048947 */ /* 0x001fea0003800000 */
[----:B------:R0:W5:Y:S02]  /*3a10*/  LDG.E.LTC128B R98, desc[UR36][R6.64+0x60] ;  /* 0x0000602406627981 */ /* 0x000164000c1e1920 */
.L_x_62:
[----:B------:R-:W-:Y:S05]  /*3a20*/  BSYNC B1 ;  /* 0x0000000000017941 */ /* 0x000fea0003800000 */
.L_x_61:
        /* <DEDUP_REMOVED lines=9> */
.L_x_64:
[----:B------:R-:W-:Y:S05]  /*3ac0*/  BSYNC B1 ;  /* 0x0000000000017941 */ /* 0x000fea0003800000 */
.L_x_63:
[----:B-----5:R-:W-:Y:S01]  /*3ad0*/  FMUL R58, R98, R19 ;  /* 0x00000013623a7220 */ /* 0x020fe20000400000 */
[----:B------:R-:W-:Y:S03]  /*3ae0*/  BSSY B1, `(.L_x_65) ;  /* 0x0000006000017945 */ /* 0x000fe60003800000 */
[----:B------:R-:W-:-:S05]  /*3af0*/  FFMA R69, R69, R18, R58 ;  /* 0x0000001245457223 */ /* 0x000fca000000003a */
[----:B------:R0:W-:Y:S01]  /*3b00*/  @P0 STG.E desc[UR36][R12.64+0x64], R69 ;  /* 0x000064450c000986 */ /* 0x0001e2000c101924 */
[----:B------:R-:W-:-:S13]  /*3b10*/  ISETP.GT.AND P0, PT, R2, 0x8, P2 ;  /* 0x000000080200780c */ /* 0x000fda0001704270 */
[----:B0-----:R-:W-:Y:S05]  /*3b20*/  @!P0 BRA `(.L_x_66) ;  /* 0x0000000000048947 */ /* 0x001fea0003800000 */
[----:B------:R0:W5:Y:S02]  /*3b30*/  LDG.E.LTC128B R98, desc[UR36][R10.64+0x60] ;  /* 0x000060240a627981 */ /* 0x000164000c1e1920 */
.L_x_66:
[----:B------:R-:W-:Y:S05]  /*3b40*/  BSYNC B1 ;  /* 0x0000000000017941 */ /* 0x000fea0003800000 */
.L_x_65:
[----:B-----5:R-:W-:Y:S01]  /*3b50*/  FMUL R17, R98, R19 ;  /* 0x0000001362117220 */ /* 0x020fe20000400000 */
[----:B------:R-:W-:Y:S03]  /*3b60*/  BSSY B1, `(.L_x_67) ;  /* 0x0000006000017945 */ /* 0x000fe60003800000 */
[----:B------:R-:W-:-:S05]  /*3b70*/  FFMA R17, R70, R18, R17 ;  /* 0x0000001246117223 */ /* 0x000fca0000000011 */
[----:B------:R0:W-:Y:S01]  /*3b80*/  @P0 STG.E desc[UR36][R14.64+0x60], R17 ;  /* 0x000060110e000986 */ /* 0x0001e2000c101924 */
[----:B------:R-:W-:-:S13]  /*3b90*/  ISETP.GT.AND P0, PT, R2, 0x8, P1 ;  /* 0x000000080200780c */ /* 0x000fda0000f04270 */
[----:B0-----:R-:W-:Y:S05]  /*3ba0*/  @!P0 BRA `(.L_x_68) ;  /* 0x0000000000048947 */ /* 0x001fea0003800000 */
[----:B------:R0:W5:Y:S02]  /*3bb0*/  LDG.E.LTC128B R98, desc[UR36][R10.64+0x64] ;  /* 0x000064240a627981 */ /* 0x000164000c1e1920 */
.L_x_68:
[----:B------:R-:W-:Y:S05]  /*3bc0*/  BSYNC B1 ;  /* 0x0000000000017941 */ /* 0x000fea0003800000 */
.L_x_67:
        /* <DEDUP_REMOVED lines=9> */
.L_x_70:
[----:B------:R-:W-:Y:S05]  /*3c60*/  BSYNC B1 ;  /* 0x0000000000017941 */ /* 0x000fea0003800000 */
.L_x_69:
        /* <DEDUP_REMOVED lines=9> */
.L_x_72:
[----:B------:R-:W-:Y:S05]  /*3d00*/  BSYNC B1 ;  /* 0x0000000000017941 */ /* 0x000fea0003800000 */
.L_x_71:
[----:B-----5:R-:W-:Y:S01]  /*3d10*/  FMUL R58, R98, R19 ;  /* 0x00000013623a7220 */ /* 0x020fe20000400000 */
[----:B------:R-:W-:Y:S03]  /*3d20*/  BSSY B1, `(.L_x_73) ;  /* 0x0000006000017945 */ /* 0x000fe60003800000 */
[----:B------:R-:W-:-:S05]  /*3d30*/  FFMA R73, R73, R18, R58 ;  /* 0x0000001249497223 */ /* 0x000fca000000003a */
[----:B------:R0:W-:Y:S01]  /*3d40*/  @P0 STG.E desc[UR36][R12.64+0x84], R73 ;  /* 0x000084490c000986 */ /* 0x0001e2000c101924 */
[----:B------:R-:W-:-:S13]  /*3d50*/  ISETP.GT.AND P0, PT, R2, 0x8, P2 ;  /* 0x000000080200780c */ /* 0x000fda0001704270 */
[----:B0-----:R-:W-:Y:S05]  /*3d60*/  @!P0 BRA `(.L_x_74) ;  /* 0x0000000000048947 */ /* 0x001fea0003800000 */
[----:B------:R0:W5:Y:S02]  /*3d70*/  LDG.E.LTC128B R98, desc[UR36][R10.64+0x80] ;  /* 0x000080240a627981 */ /* 0x000164000c1e1920 */
.L_x_74:
[----:B------:R-:W-:Y:S05]  /*3d80*/  BSYNC B1 ;  /* 0x0000000000017941 */ /* 0x000fea0003800000 */
.L_x_73:
[----:B-----5:R-:W-:Y:S01]  /*3d90*/  FMUL R17, R98, R19 ;  /* 0x0000001362117220 */ /* 0x020fe20000400000 */
[----:B------:R-:W-:Y:S03]  /*3da0*/  BSSY B1, `(.L_x_75) ;  /* 0x0000006000017945 */ /* 0x000fe60003800000 */
[----:B------:R-:W-:-:S05]  /*3db0*/  FFMA R17, R74, R18, R17 ;  /* 0x000000124a117223 */ /* 0x000fca0000000011 */
[----:B------:R0:W-:Y:S01]  /*3dc0*/  @P0 STG.E desc[UR36][R14.64+0x80], R17 ;  /* 0x000080110e000986 */ /* 0x0001e2000c101924 */
[----:B------:R-:W-:-:S13]  /*3dd0*/  ISETP.GT.AND P0, PT, R2, 0x8, P1 ;  /* 0x000000080200780c */ /* 0x000fda0000f04270 */
[----:B0-----:R-:W-:Y:S05]  /*3de0*/  @!P0 BRA `(.L_x_76) ;  /* 0x0000000000048947 */ /* 0x001fea0003800000 */
[----:B------:R0:W5:Y:S02]  /*3df0*/  LDG.E.LTC128B R98, desc[UR36][R10.64+0x84] ;  /* 0x000084240a627981 */ /* 0x000164000c1e1920 */
.L_x_76:
[----:B------:R-:W-:Y:S05]  /*3e00*/  BSYNC B1 ;  /* 0x0000000000017941 */ /* 0x000fea0003800000 */
.L_x_75:
        /* <DEDUP_REMOVED lines=9> */
.L_x_78:
[----:B------:R-:W-:Y:S05]  /*3ea0*/  BSYNC B1 ;  /* 0x0000000000017941 */ /* 0x000fea0003800000 */
.L_x_77:
[----:B-----5:R-:W-:Y:S01]  /*3eb0*/  FMUL R17, R98, R19 ;  /* 0x0000001362117220 */ /* 0x020fe20000400000 */
[----:B------:R-:W-:Y:S01]  /*3ec0*/  ISETP.GT.AND P5, PT, R3, 0x29, PT ;  /* 0x000000290300780c */ /* 0x000fe20003fa4270 */
[----:B------:R-:W-:Y:S02]  /*3ed0*/  BSSY B1, `(.L_x_79) ;  /* 0x0000006000017945 */ /* 0x000fe40003800000 */
[----:B------:R-:W-:-:S05]  /*3ee0*/  FFMA R17, R76, R18, R17 ;  /* 0x000000124c117223 */ /* 0x000fca0000000011 */
[----:B------:R0:W-:Y:S01]  /*3ef0*/  @P0 STG.E desc[UR36][R12.64+0xa0], R17 ;  /* 0x0000a0110c000986 */ /* 0x0001e2000c101924 */
[----:B------:R-:W-:-:S13]  /*3f00*/  ISETP.GT.AND P0, PT, R2, RZ, P5 ;  /* 0x000000ff0200720c */ /* 0x000fda0002f04270 */
[----:B0-----:R-:W-:Y:S05]  /*3f10*/  @!P0 BRA `(.L_x_80) ;  /* 0x0000000000048947 */ /* 0x001fea0003800000 */
[----:B------:R0:W5:Y:S02]  /*3f20*/  LDG.E.LTC128B R98, desc[UR36][R6.64+0xa4] ;  /* 0x0000a42406627981 */ /* 0x000164000c1e1920 */
.L_x_80:
[----:B------:R-:W-:Y:S05]  /*3f30*/  BSYNC B1 ;  /* 0x0000000000017941 */ /* 0x000fea0003800000 */
.L_x_79:
[----:B-----5:R-:W-:Y:S01]  /*3f40*/  FMUL R58, R98, R19 ;  /* 0x00000013623a7220 */ /* 0x020fe20000400000 */
[----:B------:R-:W-:Y:S03]  /*3f50*/  BSSY B1, `(.L_x_81) ;  /* 0x0000006000017945 */ /* 0x000fe60003800000 */
[----:B------:R-:W-:-:S05]  /*3f60*/  FFMA R77, R77, R18, R58 ;  /* 0x000000124d4d7223 */ /* 0x000fca000000003a */
[----:B------:R0:W-:Y:S01]  /*3f70*/  @P0 STG.E desc[UR36][R12.64+0xa4], R77 ;  /* 0x0000a44d0c000986 */ /* 0x0001e2000c101924 */
[----:B------:R-:W-:-:S13]  /*3f80*/  ISETP.GT.AND P0, PT, R2, 0x8, P1 ;  /* 0x000000080200780c */ /* 0x000fda0000f04270 */
[----:B0-----:R-:W-:Y:S05]  /*3f90*/  @!P0 BRA `(.L_x_82) ;  /* 0x0000000000048947 */ /* 0x001fea0003800000 */
[----:B------:R0:W5:Y:S02]  /*3fa0*/  LDG.E.LTC128B R98, desc[UR36][R10.64+0xa0] ;  /* 0x0000a0240a627981 */ /* 0x000164000c1e1920 */
.L_x_82:
[----:B------:R-:W-:Y:S05]  /*3fb0*/  BSYNC B1 ;  /* 0x0000000000017941 */ /* 0x000fea0003800000 */
.L_x_81:
[----:B-----5:R-:W-:Y:S01]  /*3fc0*/  FMUL R17, R98, R19 ;  /* 0x0000001362117220 */ /* 0x020fe20000400000 */
[----:B------:R-:W-:Y:S03]  /*3fd0*/  BSSY B1, `(.L_x_83) ;  /* 0x0000006000017945 */ /* 0x000fe60003800000 */
[----:B------:R-:W-:-:S05]  /*3fe0*/  FFMA R17, R78, R18, R17 ;  /* 0x000000124e117223 */ /* 0x000fca0000000011 */
[----:B------:R0:W-:Y:S01]  /*3ff0*/  @P0 STG.E desc[UR36][R14.64+0xa0], R17 ;  /* 0x0000a0110e000986 */ /* 0x0001e2000c101924 */
[----:B------:R-:W-:-:S13]  /*4000*/  ISETP.GT.AND P0, PT, R2, 0x8, P5 ;  /* 0x000000080200780c */ /* 0x000fda0002f04270 */
[----:B0-----:R-:W-:Y:S05]  /*4010*/  @!P0 BRA `(.L_x_84) ;  /* 0x0000000000048947 */ /* 0x001fea0003800000 */
[----:B------:R0:W5:Y:S02]  /*4020*/  LDG.E.LTC128B R98, desc[UR36][R10.64+0xa4] ;  /* 0x0000a4240a627981 */ /* 0x000164000c1e1920 */
.L_x_84:
[----:B------:R-:W-:Y:S05]  /*4030*/  BSYNC B1 ;  /* 0x0000000000017941 */ /* 0x000fea0003800000 */
.L_x_83:
        /* <DEDUP_REMOVED lines=8> */
.L_x_86:
[----:B------:R-:W-:Y:S05]  /*40c0*/  BSYNC B1 ;  /* 0x0000000000017941 */ /* 0x000fea0003800000 */
.L_x_85:
        /* <DEDUP_REMOVED lines=8> */
.L_x_88:
[----:B------:R-:W-:Y:S05]  /*4150*/  BSYNC B1 ;  /* 0x0000000000017941 */ /* 0x000fea0003800000 */
.L_x_87:
[----:B-----5:R-:W-:Y:S01]  /*4160*/  FMUL R58, R98, R19 ;  /* 0x00000013623a7220 */ /* 0x020fe20000400000 */
[----:B------:R-:W-:Y:S03]  /*4170*/  BSSY B1, `(.L_x_89) ;  /* 0x0000006000017945 */ /* 0x000fe60003800000 */
[----:B------:R-:W-:-:S05]  /*4180*/  FFMA R81, R81, R18, R58 ;  /* 0x0000001251517223 */ /* 0x000fca000000003a */
[----:B------:R0:W-:Y:S01]  /*4190*/  @P0 STG.E desc[UR36][R12.64+0xc4], R81 ;  /* 0x0000c4510c000986 */ /* 0x0001e2000c101924 */
[----:B------:R-:W-:-:S13]  /*41a0*/  ISETP.GT.AND P0, PT, R2, 0x8, P3 ;  /* 0x000000080200780c */ /* 0x000fda0001f04270 */
[----:B0-----:R-:W-:Y:S05]  /*41b0*/  @!P0 BRA `(.L_x_90) ;  /* 0x0000000000048947 */ /* 0x001fea0003800000 */
[----:B------:R0:W5:Y:S02]  /*41c0*/  LDG.E.LTC128B R98, desc[UR36][R10.64+0xc0] ;  /* 0x0000c0240a627981 */ /* 0x000164000c1e1920 */
.L_x_90:
[----:B------:R-:W-:Y:S05]  /*41d0*/  BSYNC B1 ;  /* 0x0000000000017941 */ /* 0x000fea0003800000 */
.L_x_89:
[----:B-----5:R-:W-:Y:S01]  /*41e0*/  FMUL R17, R98, R19 ;  /* 0x0000001362117220 */ /* 0x020fe20000400000 */
[----:B------:R-:W-:Y:S03]  /*41f0*/  BSSY B1, `(.L_x_91) ;  /* 0x0000006000017945 */ /* 0x000fe60003800000 */
[----:B------:R-:W-:-:S05]  /*4200*/  FFMA R17, R82, R18, R17 ;  /* 0x0000001252117223 */ /* 0x000fca0000000011 */
[----:B------:R0:W-:Y:S01]  /*4210*/  @P0 STG.E desc[UR36][R14.64+0xc0], R17 ;  /* 0x0000c0110e000986 */ /* 0x0001e2000c101924 */
[----:B------:R-:W-:-:S13]  /*4220*/  ISETP.GT.AND P0, PT, R2, 0x8, P2 ;  /* 0x000000080200780c */ /* 0x000fda0001704270 */
[----:B0-----:R-:W-:Y:S05]  /*4230*/  @!P0 BRA `(.L_x_92) ;  /* 0x0000000000048947 */ /* 0x001fea0003800000 */
[----:B------:R0:W5:Y:S02]  /*4240*/  LDG.E.LTC128B R98, desc[UR36][R10.64+0xc4] ;  /* 0x0000c4240a627981 */ /* 0x000164000c1e1920 */
.L_x_92:
[----:B------:R-:W-:Y:S05]  /*4250*/  BSYNC B1 ;  /* 0x0000000000017941 */ /* 0x000fea0003800000 */
.L_x_91:
        /* <DEDUP_REMOVED lines=8> */
.L_x_94:
[----:B------:R-:W-:Y:S05]  /*42e0*/  BSYNC B1 ;  /* 0x0000000000017941 */ /* 0x000fea0003800000 */
.L_x_93:
[----:B-----5:R-:W-:Y:S01]  /*42f0*/  FMUL R17, R98, R19 ;  /* 0x0000001362117220 */ /* 0x020fe20000400000 */
[----:B------:R-:W-:Y:S03]  /*4300*/  BSSY B1, `(.L_x_95) ;  /* 0x000000d000017945 */ /* 0x000fe60003800000 */
[----:B------:R-:W-:-:S05]  /*4310*/  FFMA R17, R84, R18, R17 ;  /* 0x0000001254117223 */ /* 0x000fca0000000011 */
[----:B------:R0:W-:Y:S01]  /*4320*/  @P0 STG.E desc[UR36][R12.64+0xe0], R17 ;  /* 0x0000e0110c000986 */ /* 0x0001e2000c101924 */
[----:B------:R-:W-:-:S05]  /*4330*/  IADD3 R60, P0, R91, R14, RZ ;  /* 0x0000000e5b3c7210 */ /* 0x000fca0007f1e0ff */
[----:B------:R-:W-:Y:S01]  /*4340*/  IMAD.X R61, R99, 0x1, R15, P0 ;  /* 0x00000001633d7824 */ /* 0x000fe200000e060f */
[----:B------:R-:W-:-:S05]  /*4350*/  IADD3 R62, P0, R91, R14, RZ ;  /* 0x0000000e5b3e7210 */ /* 0x000fca0007f1e0ff */
[----:B------:R-:W-:Y:S01]  /*4360*/  IMAD.X R63, R99, 0x1, R15, P0 ;  /* 0x00000001633f7824 */ /* 0x000fe200000e060f */
[----:B------:R-:W-:-:S05]  /*4370*/  IADD3 R58, P0, R91, R12, RZ ;  /* 0x0000000c5b3a7210 */ /* 0x000fca0007f1e0ff */
[----:B------:R-:W-:Y:S01]  /*4380*/  IMAD.X R59, R99, 0x1, R13, P0 ;  /* 0x00000001633b7824 */ /* 0x000fe200000e060d */
[----:B------:R-:W-:-:S04]  /*4390*/  ISETP.GT.AND P0, PT, R3, 0x39, PT ;  /* 0x000000390300780c */ /* 0x000fc80003f04270 */
[----:B------:R-:W-:-:S13]  /*43a0*/  ISETP.GT.AND P4, PT, R2, RZ, P0 ;  /* 0x000000ff0200720c */ /* 0x000fda0000784270 */
[----:B0-----:R-:W-:Y:S05]  /*43b0*/  @!P4 BRA `(.L_x_96) ;  /* 0x000000000004c947 */ /* 0x001fea0003800000 */
[----:B------:R0:W5:Y:S02]  /*43c0*/  LDG.E.LTC128B R98, desc[UR36][R6.64+0xe4] ;  /* 0x0000e42406627981 */ /* 0x000164000c1e1920 */
.L_x_96:
[----:B------:R-:W-:Y:S05]  /*43d0*/  BSYNC B1 ;  /* 0x0000000000017941 */ /* 0x000fea0003800000 */
.L_x_95:
[----:B01-3-5:R-:W-:Y:S01]  /*43e0*/  FMUL R6, R98, R19 ;  /* 0x0000001362067220 */ /* 0x02bfe20000400000 */
[----:B------:R-:W-:Y:S03]  /*43f0*/  BSSY B1, `(.L_x_97) ;  /* 0x0000006000017945 */ /* 0x000fe60003800000 */
[----:B------:R-:W-:-:S05]  /*4400*/  FFMA R85, R85, R18, R6 ;  /* 0x0000001255557223 */ /* 0x000fca0000000006 */
[----:B------:R0:W-:Y:S01]  /*4410*/  @P4 STG.E desc[UR36][R12.64+0xe4], R85 ;  /* 0x0000e4550c004986 */ /* 0x0001e2000c101924 */
[----:B------:R-:W-:-:S13]  /*4420*/  ISETP.GT.AND P4, PT, R2, 0x8, P1 ;  /* 0x000000080200780c */ /* 0x000fda0000f84270 */
[----:B0-----:R-:W-:Y:S05]  /*4430*/  @!P4 BRA `(.L_x_98) ;  /* 0x000000000004c947 */ /* 0x001fea0003800000 */
[----:B------:R0:W5:Y:S02]  /*4440*/  LDG.E.LTC128B R98, desc[UR36][R10.64+0xe0] ;  /* 0x0000e0240a627981 */ /* 0x000164000c1e1920 */
.L_x_98:
[----:B------:R-:W-:Y:S05]  /*4450*/  BSYNC B1 ;  /* 0x0000000000017941 */ /* 0x000fea0003800000 */
.L_x_97:
[----:B-----5:R-:W-:Y:S01]  /*4460*/  FMUL R3, R98, R19 ;  /* 0x0000001362037220 */ /* 0x020fe20000400000 */
[----:B------:R-:W-:Y:S03]  /*4470*/  BSSY B1, `(.L_x_99) ;  /* 0x0000006000017945 */ /* 0x000fe60003800000 */
[----:B------:R-:W-:-:S05]  /*4480*/  FFMA R3, R86, R18, R3 ;  /* 0x0000001256037223 */ /* 0x000fca0000000003 */
[----:B------:R1:W-:Y:S01]  /*4490*/  @P4 STG.E desc[UR36][R14.64+0xe0], R3 ;  /* 0x0000e0030e004986 */ /* 0x0003e2000c101924 */
[----:B------:R-:W-:-:S13]  /*44a0*/  ISETP.GT.AND P4, PT, R2, 0x8, P0 ;  /* 0x000000080200780c */ /* 0x000fda0000784270 */
[----:B-1----:R-:W-:Y:S05]  /*44b0*/  @!P4 BRA `(.L_x_100) ;  /* 0x000000000004c947 */ /* 0x002fea0003800000 */
[----:B------:R1:W5:Y:S02]  /*44c0*/  LDG.E.LTC128B R98, desc[UR36][R10.64+0xe4] ;  /* 0x0000e4240a627981 */ /* 0x000364000c1e1920 */
.L_x_100:
[----:B------:R-:W-:Y:S05]  /*44d0*/  BSYNC B1 ;  /* 0x0000000000017941 */ /* 0x000fea0003800000 */
.L_x_99:
[----:B-----5:R-:W-:-:S04]  /*44e0*/  FMUL R6, R98, R19 ;  /* 0x0000001362067220 */ /* 0x020fc80000400000 */
[----:B------:R-:W-:-:S05]  /*44f0*/  FFMA R87, R87, R18, R6 ;  /* 0x0000001257577223 */ /* 0x000fca0000000006 */
[----:B------:R3:W-:Y:S01]  /*4500*/  @P4 STG.E desc[UR36][R14.64+0xe4], R87 ;  /* 0x0000e4570e004986 */ /* 0x0007e2000c101924 */
[----:B------:R-:W-:-:S13]  /*4510*/  ISETP.GT.AND P4, PT, R2, 0x80, P6 ;  /* 0x000000800200780c */ /* 0x000fda0003784270 */
[----:B------:R-:W2:Y:S01]  /*4520*/  @P4 LDG.E.LTC128B R98, desc[UR36][R22.64] ;  /* 0x0000002416624981 */ /* 0x000ea2000c1e1920 */
[----:B------:R-:W-:Y:S01]  /*4530*/  BSSY B1, `(.L_x_101) ;  /* 0x0000008000017945 */ /* 0x000fe20003800000 */
[----:B--2---:R-:W-:-:S04]  /*4540*/  FMUL R3, R98, R19 ;  /* 0x0000001362037220 */ /* 0x004fc80000400000 */
[----:B------:R-:W-:-:S05]  /*4550*/  FFMA R3, R24, R18, R3 ;  /* 0x0000001218037223 */ /* 0x000fca0000000003 */
[----:B------:R3:W-:Y:S01]  /*4560*/  @P4 STG.E desc[UR36][R58.64], R3 ;  /* 0x000000033a004986 */ /* 0x0007e2000c101924 */
[----:B------:R-:W-:-:S04]  /*4570*/  ISETP.NE.AND P4, PT, R100, RZ, PT ;  /* 0x000000ff6400720c */ /* 0x000fc80003f85270 */
[----:B------:R-:W-:-:S13]  /*4580*/  ISETP.GT.AND P4, PT, R2, 0x80, P4 ;  /* 0x000000800200780c */ /* 0x000fda0002784270 */
[----:B---3--:R-:W-:Y:S05]  /*4590*/  @!P4 BRA `(.L_x_102) ;  /* 0x000000000004c947 */ /* 0x008fea0003800000 */
[----:B------:R2:W5:Y:S02]  /*45a0*/  LDG.E.LTC128B R98, desc[UR36][R8.64+0x4] ;  /* 0x0000042408627981 */ /* 0x000564000c1e1920 */
.L_x_102:
[----:B------:R-:W-:Y:S05]  /*45b0*/  BSYNC B1 ;  /* 0x0000000000017941 */ /* 0x000fea0003800000 */
.L_x_101:
[----:B-----5:R-:W-:Y:S01]  /*45c0*/  FMUL R6, R98, R19 ;  /* 0x0000001362067220 */ /* 0x020fe20000400000 */
[----:B------:R-:W-:Y:S01]  /*45d0*/  @P4 IMAD.MOV.U32 R7, RZ, RZ, R59 ;  /* 0x000000ffff074224 */ /* 0x000fe200078e003b */
[----:B------:R-:W-:Y:S01]  /*45e0*/  ISETP.GT.AND P6, PT, R2, 0x88, P6 ;  /* 0x000000880200780c */ /* 0x000fe200037c4270 */
[----:B------:R-:W-:Y:S01]  /*45f0*/  BSSY B1, `(.L_x_103) ;  /* 0x0000006000017945 */ /* 0x000fe20003800000 */
[----:B------:R-:W-:Y:S01]  /*4600*/  FFMA R25, R25, R18, R6 ;  /* 0x0000001219197223 */ /* 0x000fe20000000006 */
[----:B------:R-:W-:-:S05]  /*4610*/  @P4 MOV R6, R58 ;  /* 0x0000003a00064202 */ /* 0x000fca0000000f00 */
[----:B------:R3:W-:Y:S05]  /*4620*/  @P4 STG.E desc[UR36][R6.64+0x4], R25 ;  /* 0x0000041906004986 */ /* 0x0007ea000c101924 */
[----:B------:R-:W-:Y:S05]  /*4630*/  @!P6 BRA `(.L_x_104) ;  /* 0x000000000004e947 */ /* 0x000fea0003800000 */
[----:B------:R0:W5:Y:S02]  /*4640*/  LDG.E.LTC128B R98, desc[UR36][R56.64] ;  /* 0x0000002438627981 */ /* 0x000164000c1e1920 */
.L_x_104:
[----:B------:R-:W-:Y:S05]  /*4650*/  BSYNC B1 ;  /* 0x0000000000017941 */ /* 0x000fea0003800000 */
.L_x_103:
[----:B-----5:R-:W-:Y:S01]  /*4660*/  FMUL R3, R98, R19 ;  /* 0x0000001362037220 */ /* 0x020fe20000400000 */
[----:B------:R-:W-:Y:S01]  /*4670*/  ISETP.NE.AND P4, PT, R100, RZ, PT ;  /* 0x000000ff6400720c */ /* 0x000fe20003f85270 */
[----:B------:R-:W-:Y:S02]  /*4680*/  BSSY B1, `(.L_x_105) ;  /* 0x0000006000017945 */ /* 0x000fe40003800000 */
[----:B------:R-:W-:Y:S01]  /*4690*/  FFMA R3, R26, R18, R3 ;  /* 0x000000121a037223 */ /* 0x000fe20000000003 */
[----:B------:R-:W-:-:S04]  /*46a0*/  ISETP.GT.AND P4, PT, R2, 0x88, P4 ;  /* 0x000000880200780c */ /* 0x000fc80002784270 */
[----:B------:R0:W-:Y:S09]  /*46b0*/  @P6 STG.E desc[UR36][R60.64], R3 ;  /* 0x000000033c006986 */ /* 0x0001f2000c101924 */
[----:B------:R-:W-:Y:S05]  /*46c0*/  @!P4 BRA `(.L_x_106) ;  /* 0x000000000004c947 */ /* 0x000fea0003800000 */
[----:B------:R0:W5:Y:S02]  /*46d0*/  LDG.E.LTC128B R98, desc[UR36][R20.64+0x4] ;  /* 0x0000042414627981 */ /* 0x000164000c1e1920 */
.L_x_106:
[----:B------:R-:W-:Y:S05]  /*46e0*/  BSYNC B1 ;  /* 0x0000000000017941 */ /* 0x000fea0003800000 */
.L_x_105:
[----:B---3-5:R-:W-:Y:S01]  /*46f0*/  FMUL R6, R98, R19 ;  /* 0x0000001362067220 */ /* 0x028fe20000400000 */
[----:B------:R-:W-:Y:S01]  /*4700*/  ISETP.NE.AND P6, PT, R101, RZ, PT ;  /* 0x000000ff6500720c */ /* 0x000fe20003fc5270 */
[----:B------:R-:W-:Y:S02]  /*4710*/  BSSY B1, `(.L_x_107) ;  /* 0x0000006000017945 */ /* 0x000fe40003800000 */
[----:B------:R-:W-:-:S05]  /*4720*/  FFMA R27, R27, R18, R6 ;  /* 0x000000121b1b7223 */ /* 0x000fca0000000006 */
[----:B------:R3:W-:Y:S01]  /*4730*/  @P4 STG.E desc[UR36][R62.64+0x4], R27 ;  /* 0x0000041b3e004986 */ /* 0x0007e2000c101924 */
[----:B------:R-:W-:-:S13]  /*4740*/  ISETP.GT.AND P4, PT, R2, 0x80, P6 ;  /* 0x000000800200780c */ /* 0x000fda0003784270 */
[----:B---3--:R-:W-:Y:S05]  /*4750*/  @!P4 BRA `(.L_x_108) ;  /* 0x000000000004c947 */ /* 0x008fea0003800000 */
[----:B------:R3:W5:Y:S02]  /*4760*/  LDG.E.LTC128B R98, desc[UR36][R8.64+0x20] ;  /* 0x0000202408627981 */ /* 0x000764000c1e1920 */
.L_x_108:
[----:B------:R-:W-:Y:S05]  /*4770*/  BSYNC B1 ;  /* 0x0000000000017941 */ /* 0x000fea0003800000 */
.L_x_107:
[----:B0----5:R-:W-:Y:S01]  /*4780*/  FMUL R3, R98, R19 ;  /* 0x0000001362037220 */ /* 0x021fe20000400000 */
[----:B------:R-:W-:Y:S01]  /*4790*/  @P4 IMAD.MOV.U32 R6, RZ, RZ, R58 ;  /* 0x000000ffff064224 */ /* 0x000fe200078e003a */
[----:B------:R-:W-:Y:S01]  /*47a0*/  ISETP.NE.AND P6, PT, R103, RZ, PT ;  /* 0x000000ff6700720c */ /* 0x000fe20003fc5270 */
[----:B------:R-:W-:Y:S02]  /*47b0*/  @P4 IMAD.MOV.U32 R7, RZ, RZ, R59 ;  /* 0x000000ffff074224 */ /* 0x000fe400078e003b */
[----:B------:R-:W-:Y:S01]  /*47c0*/  FFMA R3, R28, R18, R3 ;  /* 0x000000121c037223 */ /* 0x000fe20000000003 */
[----:B------:R-:W-:Y:S04]  /*47d0*/  BSSY B1, `(.L_x_109) ;  /* 0x0000005000017945 */ /* 0x000fe80003800000 */
[----:B------:R0:W-:Y:S01]  /*47e0*/  @P4 STG.E desc[UR36][R6.64+0x20], R3 ;  /* 0x0000200306004986 */ /* 0x0001e2000c101924 */
[----:B------:R-:W-:-:S13]  /*47f0*/  ISETP.GT.AND P4, PT, R2, 0x80, P6 ;  /* 0x000000800200780c */ /* 0x000fda0003784270 */
[----:B0-----:R-:W-:Y:S05]  /*4800*/  @!P4 BRA `(.L_x_110) ;  /* 0x000000000004c947 */ /* 0x001fea0003800000 */
[----:B------:R0:W5:Y:S02]  /*4810*/  LDG.E.LTC128B R98, desc[UR36][R8.64+0x24] ;  /* 0x0000242408627981 */ /* 0x000164000c1e1920 */
.L_x_110:
[----:B------:R-:W-:Y:S05]  /*4820*/  BSYNC B1 ;  /* 0x0000000000017941 */ /* 0x000fea0003800000 */
.L_x_109:
[----:B-----5:R-:W-:Y:S01]  /*4830*/  FMUL R6, R98, R19 ;  /* 0x0000001362067220 */ /* 0x020fe20000400000 */
[----:B------:R-:W-:Y:S01]  /*4840*/  @P4 IMAD.MOV.U32 R7, RZ, RZ, R59 ;  /* 0x000000ffff074224 */ /* 0x000fe200078e003b */
[----:B------:R-:W-:Y:S02]  /*4850*/  BSSY B1, `(.L_x_111) ;  /* 0x0000008000017945 */ /* 0x000fe40003800000 */
[----:B------:R-:W-:Y:S01]  /*4860*/  FFMA R29, R29, R18, R6 ;  /* 0x000000121d1d7223 */ /* 0x000fe20000000006 */
[----:B------:R-:W-:-:S05]  /*4870*/  @P4 IMAD.MOV.U32 R6, RZ, RZ, R58 ;  /* 0x000000ffff064224 */ /* 0x000fca00078e003a */
[----:B------:R0:W-:Y:S01]  /*4880*/  @P4 STG.E desc[UR36][R6.64+0x24], R29 ;  /* 0x0000241d06004986 */ /* 0x0001e2000c101924 */
[----:B------:R-:W-:-:S04]  /*4890*/  ISETP.NE.AND P4, PT, R101, RZ, PT ;  /* 0x000000ff6500720c */ /* 0x000fc80003f85270 */
[----:B------:R-:W-:-:S13]  /*48a0*/  ISETP.GT.AND P4, PT, R2, 0x88, P4 ;  /* 0x000000880200780c */ /* 0x000fda0002784270 */
[----:B0-----:R-:W-:Y:S05]  /*48b0*/  @!P4 BRA `(.L_x_112) ;  /* 0x000000000004c947 */ /* 0x001fea0003800000 */
[----:B------:R0:W5:Y:S02]  /*48c0*/  LDG.E.LTC128B R98, desc[UR36][R20.64+0x20] ;  /* 0x0000202414627981 */ /* 0x000164000c1e1920 */
.L_x_112:
[----:B------:R-:W-:Y:S05]  /*48d0*/  BSYNC B1 ;  /* 0x0000000000017941 */ /* 0x000fea0003800000 */
.L_x_111:
[----:B-----5:R-:W-:Y:S01]  /*48e0*/  FMUL R3, R98, R19 ;  /* 0x0000001362037220 */ /* 0x020fe20000400000 */
[----:B------:R-:W-:Y:S03]  /*48f0*/  BSSY B1, `(.L_x_113) ;  /* 0x0000006000017945 */ /* 0x000fe60003800000 */
[----:B------:R-:W-:-:S05]  /*4900*/  FFMA R3, R30, R18, R3 ;  /* 0x000000121e037223 */ /* 0x000fca0000000003 */
[----:B------:R0:W-:Y:S01]  /*4910*/  @P4 STG.E desc[UR36][R4.64+0x20], R3 ;  /* 0x0000200304004986 */ /* 0x0001e2000c101924 */
[----:B------:R-:W-:-:S13]  /*4920*/  ISETP.GT.AND P4, PT, R2, 0x88, P6 ;  /* 0x000000880200780c */ /* 0x000fda0003784270 */
[----:B0-----:R-:W-:Y:S05]  /*4930*/  @!P4 BRA `(.L_x_114) ;  /* 0x000000000004c947 */ /* 0x001fea0003800000 */
[----:B------:R0:W5:Y:S02]  /*4940*/  LDG.E.LTC128B R98, desc[UR36][R20.64+0x24] ;  /* 0x0000242414627981 */ /* 0x000164000c1e1920 */
.L_x_114:
[----:B------:R-:W-:Y:S05]  /*4950*/  BSYNC B1 ;  /* 0x0000000000017941 */ /* 0x000fea0003800000 */
.L_x_113:
[----:B-----5:R-:W-:Y:S01]  /*4960*/  FMUL R6, R98, R19 ;  /* 0x0000001362067220 */ /* 0x020fe20000400000 */
[----:B------:R-:W-:Y:S01]  /*4970*/  ISETP.NE.AND P6, PT, R102, RZ, PT ;  /* 0x000000ff6600720c */ /* 0x000fe20003fc5270 */
[----:B------:R-:W-:Y:S02]  /*4980*/  BSSY B1, `(.L_x_115) ;  /* 0x0000006000017945 */ /* 0x000fe40003800000 */
[----:B------:R-:W-:-:S05]  /*4990*/  FFMA R31, R31, R18, R6 ;  /* 0x000000121f1f7223 */ /* 0x000fca0000000006 */
[----:B------:R0:W-:Y:S01]  /*49a0*/  @P4 STG.E desc[UR36][R4.64+0x24], R31 ;  /* 0x0000241f04004986 */ /* 0x0001e2000c101924 */
[----:B------:R-:W-:-:S13]  /*49b0*/  ISETP.GT.AND P4, PT, R2, 0x80, P6 ;  /* 0x000000800200780c */ /* 0x000fda0003784270 */
[----:B0-----:R-:W-:Y:S05]  /*49c0*/  @!P4 BRA `(.L_x_116) ;  /* 0x000000000004c947 */ /* 0x001fea0003800000 */
[----:B------:R0:W5:Y:S02]  /*49d0*/  LDG.E.LTC128B R98, desc[UR36][R8.64+0x40] ;  /* 0x0000402408627981 */ /* 0x000164000c1e1920 */
.L_x_116:
[----:B------:R-:W-:Y:S05]  /*49e0*/  BSYNC B1 ;  /* 0x0000000000017941 */ /* 0x000fea0003800000 */
.L_x_115:
[----:B-----5:R-:W-:Y:S01]  /*49f0*/  FMUL R3, R98, R19 ;  /* 0x0000001362037220 */ /* 0x020fe20000400000 */
        /* <DEDUP_REMOVED lines=9> */
.L_x_118:
[----:B------:R-:W-:Y:S05]  /*4a90*/  BSYNC B1 ;  /* 0x0000000000017941 */ /* 0x000fea0003800000 */
.L_x_117:
        /* <DEDUP_REMOVED lines=10> */
.L_x_120:
[----:B------:R-:W-:Y:S05]  /*4b40*/  BSYNC B1 ;  /* 0x0000000000017941 */ /* 0x000fea0003800000 */
.L_x_119:
[----:B-----5:R-:W-:Y:S01]  /*4b50*/  FMUL R3, R98, R19 ;  /* 0x0000001362037220 */ /* 0x020fe20000400000 */
[----:B------:R-:W-:Y:S03]  /*4b60*/  BSSY B1, `(.L_x_121) ;  /* 0x0000006000017945 */ /* 0x000fe60003800000 */
[----:B------:R-:W-:-:S05]  /*4b70*/  FFMA R3, R34, R18, R3 ;  /* 0x0000001222037223 */ /* 0x000fca0000000003 */
[----:B------:R0:W-:Y:S01]  /*4b80*/  @P4 STG.E desc[UR36][R4.64+0x40], R3 ;  /* 0x0000400304004986 */ /* 0x0001e2000c101924 */
[----:B------:R-:W-:-:S13]  /*4b90*/  ISETP.GT.AND P4, PT, R2, 0x88, P6 ;  /* 0x000000880200780c */ /* 0x000fda0003784270 */
[----:B0-----:R-:W-:Y:S05]  /*4ba0*/  @!P4 BRA `(.L_x_122) ;  /* 0x000000000004c947 */ /* 0x001fea0003800000 */
[----:B------:R0:W5:Y:S02]  /*4bb0*/  LDG.E.LTC128B R98, desc[UR36][R20.64+0x44] ;  /* 0x0000442414627981 */ /* 0x000164000c1e1920 */
.L_x_122:
[----:B------:R-:W-:Y:S05]  /*4bc0*/  BSYNC B1 ;  /* 0x0000000000017941 */ /* 0x000fea0003800000 */
.L_x_121:
        /* <DEDUP_REMOVED lines=8> */
.L_x_124:
[----:B------:R-:W-:Y:S05]  /*4c50*/  BSYNC B1 ;  /* 0x0000000000017941 */ /* 0x000fea0003800000 */
.L_x_123:
        /* <DEDUP_REMOVED lines=10> */
.L_x_126:
[----:B------:R-:W-:Y:S05]  /*4d00*/  BSYNC B1 ;  /* 0x0000000000017941 */ /* 0x000fea0003800000 */
.L_x_125:
[----:B-----5:R-:W-:Y:S01]  /*4d10*/  FMUL R6, R98, R19 ;  /* 0x0000001362067220 */ /* 0x020fe20000400000 */
[----:B------:R-:W-:Y:S01]  /*4d20*/  @P4 MOV R7, R59 ;  /* 0x0000003b00074202 */ /* 0x000fe20000000f00 */
        /* <DEDUP_REMOVED lines=8> */
.L_x_128:
[----:B------:R-:W-:Y:S05]  /*4db0*/  BSYNC B1 ;  /* 0x0000000000017941 */ /* 0x000fea0003800000 */
.L_x_127:
[----:B-----5:R-:W-:Y:S01]  /*4dc0*/  FMUL R3, R98, R19 ;  /* 0x0000001362037220 */ /* 0x020fe20000400000 */
[----:B------:R-:W-:Y:S03]  /*4dd0*/  BSSY B1, `(.L_x_129) ;  /* 0x0000006000017945 */ /* 0x000fe60003800000 */
[----:B------:R-:W-:-:S05]  /*4de0*/  FFMA R3, R38, R18, R3 ;  /* 0x0000001226037223 */ /* 0x000fca0000000003 */
[----:B------:R0:W-:Y:S01]  /*4df0*/  @P4 STG.E desc[UR36][R4.64+0x60], R3 ;  /* 0x0000600304004986 */ /* 0x0001e2000c101924 */
[----:B------:R-:W-:-:S13]  /*4e00*/  ISETP.GT.AND P4, PT, R2, 0x88, P6 ;  /* 0x000000880200780c */ /* 0x000fda0003784270 */
[----:B0-----:R-:W-:Y:S05]  /*4e10*/  @!P4 BRA `(.L_x_130) ;  /* 0x000000000004c947 */ /* 0x001fea0003800000 */
[----:B------:R0:W5:Y:S02]  /*4e20*/  LDG.E.LTC128B R98, desc[UR36][R20.64+0x64] ;  /* 0x0000642414627981 */ /* 0x000164000c1e1920 */
.L_x_130:
[----:B------:R-:W-:Y:S05]  /*4e30*/  BSYNC B1 ;  /* 0x0000000000017941 */ /* 0x000fea0003800000 */
.L_x_129:
        /* <DEDUP_REMOVED lines=8> */
.L_x_132:
[----:B------:R-:W-:Y:S05]  /*4ec0*/  BSYNC B1 ;  /* 0x0000000000017941 */ /* 0x000fea0003800000 */
.L_x_131:
        /* <DEDUP_REMOVED lines=10> */
.L_x_134:
[----:B------:R-:W-:Y:S05]  /*4f70*/  BSYNC B1 ;  /* 0x0000000000017941 */ /* 0x000fea0003800000 */
.L_x_133:
        /* <DEDUP_REMOVED lines=10> */
.L_x_136:
[----:B------:R-:W-:Y:S05]  /*5020*/  BSYNC B1 ;  /* 0x0000000000017941 */ /* 0x000fea0003800000 */
.L_x_135:
[----:B-----5:R-:W-:Y:S01]  /*5030*/  FMUL R3, R98, R19 ;  /* 0x0000001362037220 */ /* 0x020fe20000400000 */
[----:B------:R-:W-:Y:S03]  /*5040*/  BSSY B1, `(.L_x_137) ;  /* 0x0000006000017945 */ /* 0x000fe60003800000 */
[----:B------:R-:W-:-:S05]  /*5050*/  FFMA R3, R42, R18, R3 ;  /* 0x000000122a037223 */ /* 0x000fca0000000003 */
[----:B------:R0:W-:Y:S01]  /*5060*/  @P4 STG.E desc[UR36][R4.64+0x80], R3 ;  /* 0x0000800304004986 */ /* 0x0001e2000c101924 */
[----:B------:R-:W-:-:S13]  /*5070*/  ISETP.GT.AND P4, PT, R2, 0x88, P6 ;  /* 0x000000880200780c */ /* 0x000fda0003784270 */
[----:B0-----:R-:W-:Y:S05]  /*5080*/  @!P4 BRA `(.L_x_138) ;  /* 0x000000000004c947 */ /* 0x001fea0003800000 */
[----:B------:R0:W5:Y:S02]  /*5090*/  LDG.E.LTC128B R98, desc[UR36][R20.64+0x84] ;  /* 0x0000842414627981 */ /* 0x000164000c1e1920 */
.L_x_138:
[----:B------:R-:W-:Y:S05]  /*50a0*/  BSYNC B1 ;  /* 0x0000000000017941 */ /* 0x000fea0003800000 */
.L_x_137:
        /* <DEDUP_REMOVED lines=8> */
.L_x_140:
[----:B------:R-:W-:Y:S05]  /*5130*/  BSYNC B1 ;  /* 0x0000000000017941 */ /* 0x000fea0003800000 */
.L_x_139:
[----:B-----5:R-:W-:Y:S01]  /*5140*/  FMUL R3, R98, R19 ;  /* 0x0000001362037220 */ /* 0x020fe20000400000 */
[----:B------:R-:W-:Y:S01]  /*5150*/  @P4 IMAD.MOV.U32 R6, RZ, RZ, R58 ;  /* 0x000000ffff064224 */ /* 0x000fe200078e003a */
[----:B------:R-:W-:Y:S01]  /*5160*/  BSSY B1, `(.L_x_141) ;  /* 0x0000007000017945 */ /* 0x000fe20003800000 */
[----:B------:R-:W-:Y:S02]  /*5170*/  @P4 IMAD.MOV.U32 R7, RZ, RZ, R59 ;  /* 0x000000ffff074224 */ /* 0x000fe400078e003b */
[----:B------:R-:W-:-:S05]  /*5180*/  FFMA R3, R44, R18, R3 ;  /* 0x000000122c037223 */ /* 0x000fca0000000003 */
[----:B------:R0:W-:Y:S01]  /*5190*/  @P4 STG.E desc[UR36][R6.64+0xa0], R3 ;  /* 0x0000a00306004986 */ /* 0x0001e2000c101924 */
[----:B------:R-:W-:-:S13]  /*51a0*/  ISETP.GT.AND P4, PT, R2, 0x80, P5 ;  /* 0x000000800200780c */ /* 0x000fda0002f84270 */
[----:B0-----:R-:W-:Y:S05]  /*51b0*/  @!P4 BRA `(.L_x_142) ;  /* 0x000000000004c947 */ /* 0x001fea0003800000 */
[----:B------:R0:W5:Y:S02]  /*51c0*/  LDG.E.LTC128B R98, desc[UR36][R8.64+0xa4] ;  /* 0x0000a42408627981 */ /* 0x000164000c1e1920 */
.L_x_142:
[----:B------:R-:W-:Y:S05]  /*51d0*/  BSYNC B1 ;  /* 0x0000000000017941 */ /* 0x000fea0003800000 */
.L_x_141:
[----:B-----5:R-:W-:Y:S01]  /*51e0*/  FMUL R6, R98, R19 ;  /* 0x0000001362067220 */ /* 0x020fe20000400000 */
[----:B------:R-:W-:Y:S01]  /*51f0*/  @P4 IMAD.MOV.U32 R7, RZ, RZ, R59 ;  /* 0x000000ffff074224 */ /* 0x000fe200078e003b */
[----:B------:R-:W-:Y:S02]  /*5200*/  BSSY B1, `(.L_x_143) ;  /* 0x0000007000017945 */ /* 0x000fe40003800000 */
[----:B------:R-:W-:Y:S01]  /*5210*/  FFMA R45, R45, R18, R6 ;  /* 0x000000122d2d7223 */ /* 0x000fe20000000006 */
[----:B------:R-:W-:-:S05]  /*5220*/  @P4 IMAD.MOV.U32 R6, RZ, RZ, R58 ;  /* 0x000000ffff064224 */ /* 0x000fca00078e003a */
[----:B------:R0:W-:Y:S01]  /*5230*/  @P4 STG.E desc[UR36][R6.64+0xa4], R45 ;  /* 0x0000a42d06004986 */ /* 0x0001e2000c101924 */
[----:B------:R-:W-:-:S13]  /*5240*/  ISETP.GT.AND P4, PT, R2, 0x88, P6 ;  /* 0x000000880200780c */ /* 0x000fda0003784270 */
[----:B0-----:R-:W-:Y:S05]  /*5250*/  @!P4 BRA `(.L_x_144) ;  /* 0x000000000004c947 */ /* 0x001fea0003800000 */
[----:B------:R0:W5:Y:S02]  /*5260*/  LDG.E.LTC128B R98, desc[UR36][R20.64+0xa0] ;  /* 0x0000a02414627981 */ /* 0x000164000c1e1920 */
.L_x_144:
[----:B------:R-:W-:Y:S05]  /*5270*/  BSYNC B1 ;  /* 0x0000000000017941 */ /* 0x000fea0003800000 */
.L_x_143:
[----:B-----5:R-:W-:Y:S01]  /*5280*/  FMUL R3, R98, R19 ;  /* 0x0000001362037220 */ /* 0x020fe20000400000 */
[----:B------:R-:W-:Y:S01]  /*5290*/  ISETP.GT.AND P5, PT, R2, 0x88, P5 ;  /* 0x000000880200780c */ /* 0x000fe20002fa4270 */
[----:B------:R-:W-:Y:S02]  /*52a0*/  BSSY B1, `(.L_x_145) ;  /* 0x0000005000017945 */ /* 0x000fe40003800000 */
[----:B------:R-:W-:-:S05]  /*52b0*/  FFMA R3, R46, R18, R3 ;  /* 0x000000122e037223 */ /* 0x000fca0000000003 */
[----:B------:R0:W-:Y:S05]  /*52c0*/  @P4 STG.E desc[UR36][R4.64+0xa0], R3 ;  /* 0x0000a00304004986 */ /* 0x0001ea000c101924 */
[----:B------:R-:W-:Y:S05]  /*52d0*/  @!P5 BRA `(.L_x_146) ;  /* 0x000000000004d947 */ /* 0x000fea0003800000 */
[----:B------:R0:W5:Y:S02]  /*52e0*/  LDG.E.LTC128B R98, desc[UR36][R20.64+0xa4] ;  /* 0x0000a42414627981 */ /* 0x000164000c1e1920 */
.L_x_146:
[----:B------:R-:W-:Y:S05]  /*52f0*/  BSYNC B1 ;  /* 0x0000000000017941 */ /* 0x000fea0003800000 */
.L_x_145:
[----:B-----5:R-:W-:Y:S01]  /*5300*/  FMUL R6, R98, R19 ;  /* 0x0000001362067220 */ /* 0x020fe20000400000 */
[----:B------:R-:W-:Y:S01]  /*5310*/  ISETP.GT.AND P4, PT, R2, 0x80, P3 ;  /* 0x000000800200780c */ /* 0x000fe20001f84270 */
[----:B------:R-:W-:Y:S02]  /*5320*/  BSSY B1, `(.L_x_147) ;  /* 0x0000005000017945 */ /* 0x000fe40003800000 */
[----:B------:R-:W-:-:S05]  /*5330*/  FFMA R47, R47, R18, R6 ;  /* 0x000000122f2f7223 */ /* 0x000fca0000000006 */
[----:B------:R0:W-:Y:S05]  /*5340*/  @P5 STG.E desc[UR36][R4.64+0xa4], R47 ;  /* 0x0000a42f04005986 */ /* 0x0001ea000c101924 */
[----:B------:R-:W-:Y:S05]  /*5350*/  @!P4 BRA `(.L_x_148) ;  /* 0x000000000004c947 */ /* 0x000fea0003800000 */
[----:B------:R0:W5:Y:S02]  /*5360*/  LDG.E.LTC128B R98, desc[UR36][R8.64+0xc0] ;  /* 0x0000c02408627981 */ /* 0x000164000c1e1920 */
.L_x_148:
[----:B------:R-:W-:Y:S05]  /*5370*/  BSYNC B1 ;  /* 0x0000000000017941 */ /* 0x000fea0003800000 */
.L_x_147:
[----:B0----5:R-:W-:Y:S01]  /*5380*/  FMUL R3, R98, R19 ;  /* 0x0000001362037220 */ /* 0x021fe20000400000 */
[----:B------:R-:W-:Y:S01]  /*5390*/  @P4 IMAD.MOV.U32 R6, RZ, RZ, R58 ;  /* 0x000000ffff064224 */ /* 0x000fe200078e003a */
[----:B------:R-:W-:Y:S01]  /*53a0*/  ISETP.GT.AND P5, PT, R2, 0x80, P2 ;  /* 0x000000800200780c */ /* 0x000fe200017a4270 */
[----:B------:R-:W-:Y:S02]  /*53b0*/  @P4 IMAD.MOV.U32 R7, RZ, RZ, R59 ;  /* 0x000000ffff074224 */ /* 0x000fe400078e003b */
[----:B------:R-:W-:Y:S01]  /*53c0*/  FFMA R3, R48, R18, R3 ;  /* 0x0000001230037223 */ /* 0x000fe20000000003 */
[----:B------:R-:W-:Y:S04]  /*53d0*/  BSSY B1, `(.L_x_149) ;  /* 0x0000004000017945 */ /* 0x000fe80003800000 */
[----:B------:R0:W-:Y:S05]  /*53e0*/  @P4 STG.E desc[UR36][R6.64+0xc0], R3 ;  /* 0x0000c00306004986 */ /* 0x0001ea000c101924 */
[----:B------:R-:W-:Y:S05]  /*53f0*/  @!P5 BRA `(.L_x_150) ;  /* 0x000000000004d947 */ /* 0x000fea0003800000 */
[----:B------:R0:W5:Y:S02]  /*5400*/  LDG.E.LTC128B R98, desc[UR36][R8.64+0xc4] ;  /* 0x0000c42408627981 */ /* 0x000164000c1e1920 */
.L_x_150:
[----:B------:R-:W-:Y:S05]  /*5410*/  BSYNC B1 ;  /* 0x0000000000017941 */ /* 0x000fea0003800000 */
.L_x_149:
[----:B0----5:R-:W-:Y:S01]  /*5420*/  FMUL R6, R98, R19 ;  /* 0x0000001362067220 */ /* 0x021fe20000400000 */
[----:B------:R-:W-:Y:S01]  /*5430*/  @P5 IMAD.MOV.U32 R7, RZ, RZ, R59 ;  /* 0x000000ffff075224 */ /* 0x000fe200078e003b */
[----:B------:R-:W-:Y:S01]  /*5440*/  ISETP.GT.AND P3, PT, R2, 0x88, P3 ;  /* 0x000000880200780c */ /* 0x000fe20001f64270 */
[----:B------:R-:W-:Y:S01]  /*5450*/  BSSY B1, `(.L_x_151) ;  /* 0x0000006000017945 */ /* 0x000fe20003800000 */
[----:B------:R-:W-:Y:S01]  /*5460*/  FFMA R49, R49, R18, R6 ;  /* 0x0000001231317223 */ /* 0x000fe20000000006 */
[----:B------:R-:W-:-:S05]  /*5470*/  @P5 IMAD.MOV.U32 R6, RZ, RZ, R58 ;  /* 0x000000ffff065224 */ /* 0x000fca00078e003a */
[----:B------:R0:W-:Y:S05]  /*5480*/  @P5 STG.E desc[UR36][R6.64+0xc4], R49 ;  /* 0x0000c43106005986 */ /* 0x0001ea000c101924 */
[----:B------:R-:W-:Y:S05]  /*5490*/  @!P3 BRA `(.L_x_152) ;  /* 0x000000000004b947 */ /* 0x000fea0003800000 */
[----:B------:R0:W5:Y:S02]  /*54a0*/  LDG.E.LTC128B R98, desc[UR36][R20.64+0xc0] ;  /* 0x0000c02414627981 */ /* 0x000164000c1e1920 */
.L_x_152:
[----:B------:R-:W-:Y:S05]  /*54b0*/  BSYNC B1 ;  /* 0x0000000000017941 */ /* 0x000fea0003800000 */
.L_x_151:
[----:B-----5:R-:W-:Y:S01]  /*54c0*/  FMUL R3, R98, R19 ;  /* 0x0000001362037220 */ /* 0x020fe20000400000 */
[----:B------:R-:W-:Y:S01]  /*54d0*/  ISETP.GT.AND P2, PT, R2, 0x88, P2 ;  /* 0x000000880200780c */ /* 0x000fe20001744270 */
[----:B------:R-:W-:Y:S02]  /*54e0*/  BSSY B1, `(.L_x_153) ;  /* 0x0000005000017945 */ /* 0x000fe40003800000 */
[----:B------:R-:W-:-:S05]  /*54f0*/  FFMA R3, R50, R18, R3 ;  /* 0x0000001232037223 */ /* 0x000fca0000000003 */
[----:B------:R0:W-:Y:S05]  /*5500*/  @P3 STG.E desc[UR36][R4.64+0xc0], R3 ;  /* 0x0000c00304003986 */ /* 0x0001ea000c101924 */
[----:B------:R-:W-:Y:S05]  /*5510*/  @!P2 BRA `(.L_x_154) ;  /* 0x000000000004a947 */ /* 0x000fea0003800000 */
[----:B------:R0:W5:Y:S02]  /*5520*/  LDG.E.LTC128B R98, desc[UR36][R20.64+0xc4] ;  /* 0x0000c42414627981 */ /* 0x000164000c1e1920 */
.L_x_154:
[----:B------:R-:W-:Y:S05]  /*5530*/  BSYNC B1 ;  /* 0x0000000000017941 */ /* 0x000fea0003800000 */
.L_x_153:
[----:B0----5:R-:W-:Y:S01]  /*5540*/  FMUL R6, R98, R19 ;  /* 0x0000001362067220 */ /* 0x021fe20000400000 */
[----:B------:R-:W-:Y:S01]  /*5550*/  ISETP.GT.AND P3, PT, R2, 0x80, P1 ;  /* 0x000000800200780c */ /* 0x000fe20000f64270 */
[----:B------:R-:W-:Y:S02]  /*5560*/  BSSY B1, `(.L_x_155) ;  /* 0x0000005000017945 */ /* 0x000fe40003800000 */
[----:B------:R-:W-:-:S05]  /*5570*/  FFMA R51, R51, R18, R6 ;  /* 0x0000001233337223 */ /* 0x000fca0000000006 */
[----:B------:R0:W-:Y:S05]  /*5580*/  @P2 STG.E desc[UR36][R4.64+0xc4], R51 ;  /* 0x0000c43304002986 */ /* 0x0001ea000c101924 */
[----:B------:R-:W-:Y:S05]  /*5590*/  @!P3 BRA `(.L_x_156) ;  /* 0x000000000004b947 */ /* 0x000fea0003800000 */
[----:B------:R0:W5:Y:S02]  /*55a0*/  LDG.E.LTC128B R98, desc[UR36][R8.64+0xe0] ;  /* 0x0000e02408627981 */ /* 0x000164000c1e1920 */
.L_x_156:
[----:B------:R-:W-:Y:S05]  /*55b0*/  BSYNC B1 ;  /* 0x0000000000017941 */ /* 0x000fea0003800000 */
.L_x_155:
[----:B-----5:R-:W-:Y:S01]  /*55c0*/  FMUL R3, R98, R19 ;  /* 0x0000001362037220 */ /* 0x020fe20000400000 */
[----:B------:R-:W-:Y:S01]  /*55d0*/  @P3 MOV R6, R58 ;  /* 0x0000003a00063202 */ /* 0x000fe20000000f00 */
[----:B------:R-:W-:Y:S01]  /*55e0*/  @P3 IMAD.MOV.U32 R7, RZ, RZ, R59 ;  /* 0x000000ffff073224 */ /* 0x000fe200078e003b */
[----:B------:R-:W-:Y:S01]  /*55f0*/  ISETP.GT.AND P2, PT, R2, 0x80, P0 ;  /* 0x000000800200780c */ /* 0x000fe20000744270 */
[----:B------:R-:W-:Y:S01]  /*5600*/  FFMA R3, R52, R18, R3 ;  /* 0x0000001234037223 */ /* 0x000fe20000000003 */
[----:B------:R-:W-:Y:S04]  /*5610*/  BSSY B1, `(.L_x_157) ;  /* 0x0000004000017945 */ /* 0x000fe80003800000 */
[----:B------:R0:W-:Y:S07]  /*5620*/  @P3 STG.E desc[UR36][R6.64+0xe0], R3 ;  /* 0x0000e00306003986 */ /* 0x0001ee000c101924 */
[----:B------:R-:W-:Y:S05]  /*5630*/  @!P2 BRA `(.L_x_158) ;  /* 0x000000000004a947 */ /* 0x000fea0003800000 */
[----:B------:R0:W5:Y:S02]  /*5640*/  LDG.E.LTC128B R98, desc[UR36][R8.64+0xe4] ;  /* 0x0000e42408627981 */ /* 0x000164000c1e1920 */
.L_x_158:
[----:B------:R-:W-:Y:S05]  /*5650*/  BSYNC B1 ;  /* 0x0000000000017941 */ /* 0x000fea0003800000 */
.L_x_157:
[----:B0----5:R-:W-:Y:S01]  /*5660*/  FMUL R6, R98, R19 ;  /* 0x0000001362067220 */ /* 0x021fe20000400000 */
[----:B------:R-:W-:Y:S01]  /*5670*/  ISETP.GT.AND P1, PT, R2, 0x88, P1 ;  /* 0x000000880200780c */ /* 0x000fe20000f24270 */
[----:B------:R-:W-:Y:S02]  /*5680*/  BSSY B1, `(.L_x_159) ;  /* 0x0000005000017945 */ /* 0x000fe40003800000 */
[----:B------:R-:W-:-:S05]  /*5690*/  FFMA R53, R53, R18, R6 ;  /* 0x0000001235357223 */ /* 0x000fca0000000006 */
[----:B------:R0:W-:Y:S05]  /*56a0*/  @P2 STG.E desc[UR36][R58.64+0xe4], R53 ;  /* 0x0000e4353a002986 */ /* 0x0001ea000c101924 */
[----:B------:R-:W-:Y:S05]  /*56b0*/  @!P1 BRA `(.L_x_160) ;  /* 0x0000000000049947 */ /* 0x000fea0003800000 */
[----:B------:R0:W5:Y:S02]  /*56c0*/  LDG.E.LTC128B R98, desc[UR36][R20.64+0xe0] ;  /* 0x0000e02414627981 */ /* 0x000164000c1e1920 */
.L_x_160:
[----:B------:R-:W-:Y:S05]  /*56d0*/  BSYNC B1 ;  /* 0x0000000000017941 */ /* 0x000fea0003800000 */
.L_x_159:
[----:B-----5:R-:W-:Y:S01]  /*56e0*/  FMUL R3, R98, R19 ;  /* 0x0000001362037220 */ /* 0x020fe20000400000 */
[----:B------:R-:W-:Y:S01]  /*56f0*/  ISETP.GT.AND P0, PT, R2, 0x88, P0 ;  /* 0x000000880200780c */ /* 0x000fe20000704270 */
[----:B------:R-:W-:Y:S01]  /*5700*/  @P1 IMAD.MOV.U32 R2, RZ, RZ, R4 ;  /* 0x000000ffff021224 */ /* 0x000fe200078e0004 */
[----:B------:R-:W-:Y:S01]  /*5710*/  BSSY B1, `(.L_x_161) ;  /* 0x0000006000017945 */ /* 0x000fe20003800000 */
[----:B------:R-:W-:Y:S01]  /*5720*/  FFMA R7, R54, R18, R3 ;  /* 0x0000001236077223 */ /* 0x000fe20000000003 */
[----:B------:R-:W-:-:S05]  /*5730*/  @P1 IMAD.MOV.U32 R3, RZ, RZ, R5 ;  /* 0x000000ffff031224 */ /* 0x000fca00078e0005 */
[----:B------:R0:W-:Y:S04]  /*5740*/  @P1 STG.E desc[UR36][R2.64+0xe0], R7 ;  /* 0x0000e00702001986 */ /* 0x0001e8000c101924 */
[----:B------:R-:W-:Y:S05]  /*5750*/  @!P0 BRA `(.L_x_162) ;  /* 0x0000000000048947 */ /* 0x000fea0003800000 */
[----:B------:R0:W5:Y:S02]  /*5760*/  LDG.E.LTC128B R98, desc[UR36][R20.64+0xe4] ;  /* 0x0000e42414627981 */ /* 0x000164000c1e1920 */
.L_x_162:
[----:B------:R-:W-:Y:S05]  /*5770*/  BSYNC B1 ;  /* 0x0000000000017941 */ /* 0x000fea0003800000 */
.L_x_161:
[----:B-----5:R-:W-:-:S04]  /*5780*/  FMUL R98, R98, R19 ;  /* 0x0000001362627220 */ /* 0x020fc80000400000 */
[----:B------:R-:W-:Y:S01]  /*5790*/  FFMA R55, R55, R18, R98 ;  /* 0x0000001237377223 */ /* 0x000fe20000000062 */
[----:B------:R-:W-:Y:S06]  /*57a0*/  @!P0 BRA `(.L_x_163) ;  /* 0x0000001000648947 */ /* 0x000fec0003800000 */
[----:B------:R0:W-:Y:S01]  /*57b0*/  STG.E desc[UR36][R4.64+0xe4], R55 ;  /* 0x0000e43704007986 */ /* 0x0001e2000c101924 */
[----:B------:R-:W-:Y:S05]  /*57c0*/  BRA `(.L_x_163) ;  /* 0x00000010005c7947 */ /* 0x000fea0003800000 */
.L_x_40:
[----:B------:R-:W-:Y:S01]  /*57d0*/  ULDC.64 UR4, c[0x0][0x5c0] ;  /* 0x0001700000047ab9 */ /* 0x000fe20000000a00 */
[-C--:B------:R-:W-:Y:S01]  /*57e0*/  FMUL R5, R56, R18.reuse ;  /* 0x0000001238057220 */ /* 0x080fe20000400000 */
[----:B------:R-:W-:Y:S01]  /*57f0*/  LEA R6, P1, R10, UR4, 0x2 ;  /* 0x000000040a067c11 */ /* 0x000fe2000f8210ff */
[----:B------:R-:W-:Y:S01]  /*5800*/  IMAD.SHL.U32 R15, R106, 0x20, RZ ;  /* 0x000000206a0f7824 */ /* 0x000fe200078e00ff */
[----:B------:R-:W-:Y:S01]  /*5810*/  ISETP.GT.AND P2, PT, R3, 0x1, PT ;  /* 0x000000010300780c */ /* 0x000fe20003f44270 */
[-C--:B------:R-:W-:Y:S01]  /*5820*/  FMUL R57, R57, R18.reuse ;  /* 0x0000001239397220 */ /* 0x080fe20000400000 */
[----:B------:R-:W-:Y:S01]  /*5830*/  LEA.HI.X R7, R10, UR5, R13, 0x2, P1 ;  /* 0x000000050a077c11 */ /* 0x000fe200088f140d */
[----:B------:R-:W-:Y:S01]  /*5840*/  IMAD.SHL.U32 R21, R106, 0x200, RZ ;  /* 0x000002006a157824 */ /* 0x000fe200078e00ff */
[----:B------:R-:W-:Y:S01]  /*5850*/  ISETP.GT.AND P1, PT, R2, RZ, P2 ;  /* 0x000000ff0200720c */ /* 0x000fe20001724270 */
[----:B------:R-:W-:Y:S01]  /*5860*/  FMUL R59, R59, R18 ;  /* 0x000000123b3b7220 */ /* 0x000fe20000400000 */
[--C-:B------:R-:W-:Y:S01]  /*5870*/  SHF.L.U64.HI R13, R106, 0x5, R107.reuse ;  /* 0x000000056a0d7819 */ /* 0x100fe2000001026b */
[----:B------:R0:W-:Y:S01]  /*5880*/  @P0 STG.E desc[UR36][R6.64], R5 ;  /* 0x0000000506000986 */ /* 0x0001e2000c101924 */
[----:B------:R-:W-:Y:S01]  /*5890*/  IADD3 R8, P0, R15, R6, RZ ;  /* 0x000000060f087210 */ /* 0x000fe20007f1e0ff */
[-C--:B------:R-:W-:Y:S01]  /*58a0*/  FMUL R11, R58, R18.reuse ;  /* 0x000000123a0b7220 */ /* 0x080fe20000400000 */
[----:B------:R-:W-:Y:S01]  /*58b0*/  SHF.L.U64.HI R107, R106, 0x9, R107 ;  /* 0x000000096a6b7819 */ /* 0x000fe2000001026b */
[-C--:B------:R-:W-:Y:S01]  /*58c0*/  FMUL R61, R61, R18.reuse ;  /* 0x000000123d3d7220 */ /* 0x080fe20000400000 */
[----:B------:R-:W-:Y:S01]  /*58d0*/  ISETP.GT.AND P5, PT, R3, 0x8, PT ;  /* 0x000000080300780c */ /* 0x000fe20003fa4270 */
[----:B------:R-:W-:Y:S01]  /*58e0*/  IMAD.X R9, R13, 0x1, R7, P0 ;  /* 0x000000010d097824 */ /* 0x000fe200000e0607 */
[C---:B------:R-:W-:Y:S01]  /*58f0*/  ISETP.GT.AND P0, PT, R2.reuse, 0x8, P2 ;  /* 0x000000080200780c */ /* 0x040fe20001704270 */
[----:B------:R-:W-:Y:S01]  /*5900*/  FMUL R63, R63, R18 ;  /* 0x000000123f3f7220 */ /* 0x000fe20000400000 */
[----:B------:R-:W-:Y:S01]  /*5910*/  ISETP.GT.AND P4, PT, R3, 0x9, PT ;  /* 0x000000090300780c */ /* 0x000fe20003f84270 */
[----:B------:R-:W-:Y:S01]  /*5920*/  @P1 STG.E desc[UR36][R6.64+0x4], R57 ;  /* 0x0000043906001986 */ /* 0x000fe2000c101924 */
[----:B------:R-:W-:Y:S01]  /*5930*/  IADD3 R4, P1, P2, R21, R6, R15 ;  /* 0x0000000615047210 */ /* 0x000fe20007a3e00f */
[-C--:B------:R-:W-:Y:S01]  /*5940*/  FMUL R65, R65, R18.reuse ;  /* 0x0000001241417220 */ /* 0x080fe20000400000 */
[----:B------:R-:W-:Y:S01]  /*5950*/  ISETP.GT.AND P3, PT, R2, 0x8, P6 ;  /* 0x000000080200780c */ /* 0x000fe20003764270 */
[-C--:B------:R-:W-:Y:S01]  /*5960*/  FMUL R67, R67, R18.reuse ;  /* 0x0000001243437220 */ /* 0x080fe20000400000 */
[----:B0-----:R-:W-:Y:S01]  /*5970*/  IADD3.X R5, R107, R7, R13, P1, P2 ;  /* 0x000000076b057210 */ /* 0x001fe20000fe440d */
[-C--:B------:R-:W-:Y:S01]  /*5980*/  FMUL R13, R60, R18.reuse ;  /* 0x000000123c0d7220 */ /* 0x080fe20000400000 */
[C---:B------:R-:W-:Y:S01]  /*5990*/  ISETP.GT.AND P1, PT, R2.reuse, RZ, P5 ;  /* 0x000000ff0200720c */ /* 0x040fe20002f24270 */
[-C--:B------:R-:W-:Y:S01]  /*59a0*/  FMUL R69, R69, R18.reuse ;  /* 0x0000001245457220 */ /* 0x080fe20000400000 */
[----:B------:R-:W-:Y:S01]  /*59b0*/  ISETP.GT.AND P2, PT, R3, 0x11, PT ;  /* 0x000000110300780c */ /* 0x000fe20003f44270 */
[----:B------:R-:W-:Y:S01]  /*59c0*/  @P0 STG.E desc[UR36][R8.64+0x4], R59 ;  /* 0x0000043b08000986 */ /* 0x000fe2000c101924 */
[C---:B------:R-:W-:Y:S01]  /*59d0*/  ISETP.GT.AND P0, PT, R2.reuse, RZ, P4 ;  /* 0x000000ff0200720c */ /* 0x040fe20002704270 */
[-C--:B------:R-:W-:Y:S01]  /*59e0*/  FMUL R71, R71, R18.reuse ;  /* 0x0000001247477220 */ /* 0x080fe20000400000 */
[-C--:B------:R-:W-:Y:S01]  /*59f0*/  FMUL R73, R73, R18.reuse ;  /* 0x0000001249497220 */ /* 0x080fe20000400000 */
[-C--:B------:R-:W-:Y:S01]  /*5a00*/  FMUL R75, R75, R18.reuse ;  /* 0x000000124b4b7220 */ /* 0x080fe20000400000 */
[-C--:B------:R-:W-:Y:S01]  /*5a10*/  FMUL R77, R77, R18.reuse ;  /* 0x000000124d4d7220 */ /* 0x080fe20000400000 */
[----:B------:R0:W-:Y:S01]  /*5a20*/  @P3 STG.E desc[UR36][R8.64], R11 ;  /* 0x0000000b08003986 */ /* 0x0001e2000c101924 */
[----:B------:R-:W-:Y:S01]  /*5a30*/  ISETP.GT.AND P3, PT, R3, 0x10, PT ;  /* 0x000000100300780c */ /* 0x000fe20003f64270 */
[-C--:B------:R-:W-:Y:S01]  /*5a40*/  FMUL R79, R79, R18.reuse ;  /* 0x000000124f4f7220 */ /* 0x080fe20000400000 */
[-C--:B------:R-:W-:Y:S01]  /*5a50*/  FMUL R81, R81, R18.reuse ;  /* 0x0000001251517220 */ /* 0x080fe20000400000 */
[----:B------:R1:W-:Y:S01]  /*5a60*/  @P1 STG.E desc[UR36][R6.64+0x20], R13 ;  /* 0x0000200d06001986 */ /* 0x0003e2000c101924 */
[C---:B------:R-:W-:Y:S01]  /*5a70*/  ISETP.GT.AND P1, PT, R2.reuse, 0x8, P5 ;  /* 0x000000080200780c */ /* 0x040fe20002f24270 */
[-C--:B------:R-:W-:Y:S01]  /*5a80*/  FMUL R83, R83, R18.reuse ;  /* 0x0000001253537220 */ /* 0x080fe20000400000 */
[C---:B------:R-:W-:Y:S01]  /*5a90*/  ISETP.GT.AND P5, PT, R3.reuse, 0x28, PT ;  /* 0x000000280300780c */ /* 0x040fe20003fa4270 */
[----:B------:R-:W-:Y:S01]  /*5aa0*/  @P0 STG.E desc[UR36][R6.64+0x24], R61 ;  /* 0x0000243d06000986 */ /* 0x000fe2000c101924 */
[----:B------:R-:W-:Y:S01]  /*5ab0*/  ISETP.GT.AND P0, PT, R2, 0x8, P4 ;  /* 0x000000080200780c */ /* 0x000fe20002704270 */
[-C--:B------:R-:W-:Y:S01]  /*5ac0*/  FMUL R17, R84, R18.reuse ;  /* 0x0000001254117220 */ /* 0x080fe20000400000 */
[----:B------:R-:W-:Y:S01]  /*5ad0*/  ISETP.GT.AND P4, PT, R3, 0x30, PT ;  /* 0x000000300300780c */ /* 0x000fe20003f84270 */
[-C--:B0-----:R-:W-:Y:S01]  /*5ae0*/  FMUL R11, R62, R18.reuse ;  /* 0x000000123e0b7220 */ /* 0x081fe20000400000 */
[----:B------:R-:W-:Y:S01]  /*5af0*/  P2R R22, PR, RZ, 0x20 ;  /* 0x00000020ff167803 */ /* 0x000fe20000000000 */
[-C--:B------:R-:W-:Y:S01]  /*5b00*/  FMUL R85, R85, R18.reuse ;  /* 0x0000001255557220 */ /* 0x080fe20000400000 */
[-C--:B------:R-:W-:Y:S01]  /*5b10*/  FMUL R87, R87, R18.reuse ;  /* 0x0000001257577220 */ /* 0x080fe20000400000 */
[-C--:B-1----:R-:W-:Y:S01]  /*5b20*/  FMUL R13, R64, R18.reuse ;  /* 0x00000012400d7220 */ /* 0x082fe20000400000 */
[-C--:B------:R-:W-:Y:S01]  /*5b30*/  FMUL R25, R25, R18.reuse ;  /* 0x0000001219197220 */ /* 0x080fe20000400000 */
[----:B------:R0:W-:Y:S01]  /*5b40*/  @P1 STG.E desc[UR36][R8.64+0x20], R11 ;  /* 0x0000200b08001986 */ /* 0x0001e2000c101924 */
[----:B------:R-:W-:Y:S01]  /*5b50*/  ISETP.GT.AND P1, PT, R3, 0x19, PT ;  /* 0x000000190300780c */ /* 0x000fe20003f24270 */
[-C--:B------:R-:W-:Y:S01]  /*5b60*/  FMUL R27, R27, R18.reuse ;  /* 0x000000121b1b7220 */ /* 0x080fe20000400000 */
[-C--:B------:R-:W-:Y:S01]  /*5b70*/  FMUL R29, R29, R18.reuse ;  /* 0x000000121d1d7220 */ /* 0x080fe20000400000 */
[----:B------:R-:W-:Y:S01]  /*5b80*/  @P0 STG.E desc[UR36][R8.64+0x24], R63 ;  /* 0x0000243f08000986 */ /* 0x000fe2000c101924 */
[----:B------:R-:W-:Y:S01]  /*5b90*/  ISETP.GT.AND P0, PT, R2, RZ, P3 ;  /* 0x000000ff0200720c */ /* 0x000fe20001f04270 */
[-C--:B------:R-:W-:Y:S01]  /*5ba0*/  FMUL R31, R31, R18.reuse ;  /* 0x000000121f1f7220 */ /* 0x080fe20000400000 */
[-C--:B------:R-:W-:Y:S01]  /*5bb0*/  FMUL R33, R33, R18.reuse ;  /* 0x0000001221217220 */ /* 0x080fe20000400000 */
[-C--:B------:R-:W-:Y:S01]  /*5bc0*/  FMUL R35, R35, R18.reuse ;  /* 0x0000001223237220 */ /* 0x080fe20000400000 */
[-C--:B------:R-:W-:Y:S01]  /*5bd0*/  FMUL R37, R37, R18.reuse ;  /* 0x0000001225257220 */ /* 0x080fe20000400000 */
[-C--:B------:R-:W-:Y:S01]  /*5be0*/  FMUL R39, R39, R18.reuse ;  /* 0x0000001227277220 */ /* 0x080fe20000400000 */
[-C--:B------:R-:W-:Y:S01]  /*5bf0*/  FMUL R41, R41, R18.reuse ;  /* 0x0000001229297220 */ /* 0x080fe20000400000 */
[-C--:B0-----:R-:W-:Y:S01]  /*5c00*/  FMUL R11, R66, R18.reuse ;  /* 0x00000012420b7220 */ /* 0x081fe20000400000 */
[-C--:B------:R-:W-:Y:S01]  /*5c10*/  FMUL R43, R43, R18.reuse ;  /* 0x000000122b2b7220 */ /* 0x080fe20000400000 */
[-C--:B------:R-:W-:Y:S01]  /*5c20*/  FMUL R45, R45, R18.reuse ;  /* 0x000000122d2d7220 */ /* 0x080fe20000400000 */
[-C--:B------:R-:W-:Y:S01]  /*5c30*/  FMUL R47, R47, R18.reuse ;  /* 0x000000122f2f7220 */ /* 0x080fe20000400000 */
[-C--:B------:R-:W-:Y:S01]  /*5c40*/  FMUL R49, R49, R18.reuse ;  /* 0x0000001231317220 */ /* 0x080fe20000400000 */
[-C--:B------:R-:W-:Y:S01]  /*5c50*/  FMUL R51, R51, R18.reuse ;  /* 0x0000001233337220 */ /* 0x080fe20000400000 */
[----:B------:R0:W-:Y:S01]  /*5c60*/  @P0 STG.E desc[UR36][R6.64+0x40], R13 ;  /* 0x0000400d06000986 */ /* 0x0001e2000c101924 */
[----:B------:R-:W-:Y:S01]  /*5c70*/  ISETP.GT.AND P0, PT, R2, RZ, P2 ;  /* 0x000000ff0200720c */ /* 0x000fe20001704270 */
[-C--:B------:R-:W-:Y:S01]  /*5c80*/  FMUL R53, R53, R18.reuse ;  /* 0x0000001235357220 */ /* 0x080fe20000400000 */
[-C--:B------:R-:W-:Y:S01]  /*5c90*/  FMUL R55, R55, R18.reuse ;  /* 0x0000001237377220 */ /* 0x080fe20000400000 */
[----:B0-----:R-:W-:-:S10]  /*5ca0*/  FMUL R13, R68, R18 ;  /* 0x00000012440d7220 */ /* 0x001fd40000400000 */
[----:B------:R-:W-:Y:S01]  /*5cb0*/  @P0 STG.E desc[UR36][R6.64+0x44], R65 ;  /* 0x0000444106000986 */ /* 0x000fe2000c101924 */
[----:B------:R-:W-:Y:S02]  /*5cc0*/  ISETP.GT.AND P0, PT, R2, 0x8, P3 ;  /* 0x000000080200780c */ /* 0x000fe40001f04270 */
[----:B------:R-:W-:-:S04]  /*5cd0*/  ISETP.GT.AND P3, PT, R3, 0x29, PT ;  /* 0x000000290300780c */ /* 0x000fc80003f64270 */
[----:B------:R-:W-:-:S07]  /*5ce0*/  P2R R20, PR, RZ, 0x8 ;  /* 0x00000008ff147803 */ /* 0x000fce0000000000 */
[----:B------:R0:W-:Y:S01]  /*5cf0*/  @P0 STG.E desc[UR36][R8.64+0x40], R11 ;  /* 0x0000400b08000986 */ /* 0x0001e2000c101924 */
[----:B------:R-:W-:Y:S02]  /*5d00*/  ISETP.GT.AND P0, PT, R2, 0x8, P2 ;  /* 0x000000080200780c */ /* 0x000fe40001704270 */
[----:B------:R-:W-:Y:S01]  /*5d10*/  ISETP.GT.AND P2, PT, R3, 0x18, PT ;  /* 0x000000180300780c */ /* 0x000fe20003f44270 */
[----:B0-----:R-:W-:-:S10]  /*5d20*/  FMUL R11, R70, R18 ;  /* 0x00000012460b7220 */ /* 0x001fd40000400000 */
[----:B------:R-:W-:Y:S01]  /*5d30*/  @P0 STG.E desc[UR36][R8.64+0x44], R67 ;  /* 0x0000444308000986 */ /* 0x000fe2000c101924 */
[----:B------:R-:W-:-:S13]  /*5d40*/  ISETP.GT.AND P0, PT, R2, RZ, P2 ;  /* 0x000000ff0200720c */ /* 0x000fda0001704270 */
[----:B------:R0:W-:Y:S01]  /*5d50*/  @P0 STG.E desc[UR36][R6.64+0x60], R13 ;  /* 0x0000600d06000986 */ /* 0x0001e2000c101924 */
[----:B------:R-:W-:Y:S01]  /*5d60*/  ISETP.GT.AND P0, PT, R2, RZ, P1 ;  /* 0x000000ff0200720c */ /* 0x000fe20000f04270 */
[----:B0-----:R-:W-:-:S12]  /*5d70*/  FMUL R13, R72, R18 ;  /* 0x00000012480d7220 */ /* 0x001fd80000400000 */
[----:B------:R-:W-:Y:S01]  /*5d80*/  @P0 STG.E desc[UR36][R6.64+0x64], R69 ;  /* 0x0000644506000986 */ /* 0x000fe2000c101924 */
[----:B------:R-:W-:Y:S02]  /*5d90*/  ISETP.GT.AND P0, PT, R2, 0x8, P2 ;  /* 0x000000080200780c */ /* 0x000fe40001704270 */
[----:B------:R-:W-:-:S11]  /*5da0*/  ISETP.GT.AND P2, PT, R3, 0x20, PT ;  /* 0x000000200300780c */ /* 0x000fd60003f44270 */
        /* <DEDUP_REMOVED lines=13> */
[----:B------:R-:W-:Y:S01]  /*5e80*/  ISETP.GT.AND P0, PT, R2, 0x8, P1 ;  /* 0x000000080200780c */ /* 0x000fe20000f04270 */
[----:B0-----:R-:W-:-:S12]  /*5e90*/  FMUL R11, R78, R18 ;  /* 0x000000124e0b7220 */ /* 0x001fd80000400000 */
[----:B------:R-:W-:Y:S01]  /*5ea0*/  @P0 STG.E desc[UR36][R8.64+0x84], R75 ;  /* 0x0000844b08000986 */ /* 0x000fe2000c101924 */
[----:B------:R-:W-:-:S13]  /*5eb0*/  ISETP.GT.AND P0, PT, R2, RZ, P5 ;  /* 0x000000ff0200720c */ /* 0x000fda0002f04270 */
[----:B------:R0:W-:Y:S01]  /*5ec0*/  @P0 STG.E desc[UR36][R6.64+0xa0], R13 ;  /* 0x0000a00d06000986 */ /* 0x0001e2000c101924 */
[----:B------:R-:W-:Y:S01]  /*5ed0*/  ISETP.GT.AND P0, PT, R2, RZ, P3 ;  /* 0x000000ff0200720c */ /* 0x000fe20001f04270 */
[----:B0-----:R-:W-:-:S12]  /*5ee0*/  FMUL R13, R80, R18 ;  /* 0x00000012500d7220 */ /* 0x001fd80000400000 */
[----:B------:R-:W-:Y:S01]  /*5ef0*/  @P0 STG.E desc[UR36][R6.64+0xa4], R77 ;  /* 0x0000a44d06000986 */ /* 0x000fe2000c101924 */
[----:B------:R-:W-:-:S13]  /*5f00*/  ISETP.GT.AND P0, PT, R2, 0x8, P5 ;  /* 0x000000080200780c */ /* 0x000fda0002f04270 */
[----:B------:R0:W-:Y:S01]  /*5f10*/  @P0 STG.E desc[UR36][R8.64+0xa0], R11 ;  /* 0x0000a00b08000986 */ /* 0x0001e2000c101924 */
[C---:B------:R-:W-:Y:S02]  /*5f20*/  ISETP.GT.AND P0, PT, R2.reuse, 0x8, P3 ;  /* 0x000000080200780c */ /* 0x040fe40001f04270 */
[----:B------:R-:W-:Y:S01]  /*5f30*/  ISETP.GT.AND P3, PT, R2, 0x8, P2 ;  /* 0x000000080200780c */ /* 0x000fe20001764270 */
[----:B0-----:R-:W-:-:S10]  /*5f40*/  FMUL R11, R82, R18 ;  /* 0x00000012520b7220 */ /* 0x001fd40000400000 */
[----:B------:R-:W-:Y:S01]  /*5f50*/  @P0 STG.E desc[UR36][R8.64+0xa4], R79 ;  /* 0x0000a44f08000986 */ /* 0x000fe2000c101924 */
[----:B------:R-:W-:-:S13]  /*5f60*/  ISETP.GT.AND P0, PT, R2, RZ, P4 ;  /* 0x000000ff0200720c */ /* 0x000fda0002704270 */
[----:B------:R0:W-:Y:S01]  /*5f70*/  @P0 STG.E desc[UR36][R6.64+0xc0], R13 ;  /* 0x0000c00d06000986 */ /* 0x0001e2000c101924 */
[----:B------:R-:W-:-:S04]  /*5f80*/  ISETP.GT.AND P0, PT, R3, 0x31, PT ;  /* 0x000000310300780c */ /* 0x000fc80003f04270 */
[----:B------:R-:W-:-:S13]  /*5f90*/  ISETP.GT.AND P1, PT, R2, RZ, P0 ;  /* 0x000000ff0200720c */ /* 0x000fda0000724270 */
[----:B------:R-:W-:Y:S01]  /*5fa0*/  @P1 STG.E desc[UR36][R6.64+0xc4], R81 ;  /* 0x0000c45106001986 */ /* 0x000fe2000c101924 */
[----:B------:R-:W-:-:S13]  /*5fb0*/  ISETP.GT.AND P1, PT, R2, 0x8, P4 ;  /* 0x000000080200780c */ /* 0x000fda0002724270 */
[----:B------:R1:W-:Y:S01]  /*5fc0*/  @P1 STG.E desc[UR36][R8.64+0xc0], R11 ;  /* 0x0000c00b08001986 */ /* 0x0003e2000c101924 */
[----:B------:R-:W-:-:S13]  /*5fd0*/  ISETP.GT.AND P1, PT, R2, 0x8, P0 ;  /* 0x000000080200780c */ /* 0x000fda0000724270 */
[----:B------:R-:W-:Y:S01]  /*5fe0*/  @P1 STG.E desc[UR36][R8.64+0xc4], R83 ;  /* 0x0000c45308001986 */ /* 0x000fe2000c101924 */
[----:B------:R-:W-:-:S05]  /*5ff0*/  IADD3 R12, P1, R21, R8, RZ ;  /* 0x00000008150c7210 */ /* 0x000fca0007f3e0ff */
[----:B0-----:R-:W-:Y:S01]  /*6000*/  IMAD.X R13, R107, 0x1, R9, P1 ;  /* 0x000000016b0d7824 */ /* 0x001fe200008e0609 */
[----:B------:R-:W-:-:S13]  /*6010*/  ISETP.GT.AND P1, PT, R2, RZ, P2 ;  /* 0x000000ff0200720c */ /* 0x000fda0001724270 */
[----:B------:R0:W-:Y:S01]  /*6020*/  @P1 STG.E desc[UR36][R6.64+0xe0], R17 ;  /* 0x0000e01106001986 */ /* 0x0001e2000c101924 */
[----:B------:R-:W-:-:S05]  /*6030*/  IADD3 R14, P1, R21, R8, RZ ;  /* 0x00000008150e7210 */ /* 0x000fca0007f3e0ff */
[----:B------:R-:W-:Y:S01]  /*6040*/  IMAD.X R15, R107, 0x1, R9, P1 ;  /* 0x000000016b0f7824 */ /* 0x000fe200008e0609 */
[----:B------:R-:W-:Y:S01]  /*6050*/  IADD3 R10, P1, R21, R6, RZ ;  /* 0x00000006150a7210 */ /* 0x000fe20007f3e0ff */
[----:B------:R-:W-:-:S04]  /*6060*/  FMUL R21, R86, R18 ;  /* 0x0000001256157220 */ /* 0x000fc80000400000 */
[----:B-1----:R-:W-:Y:S01]  /*6070*/  IMAD.X R11, R107, 0x1, R7, P1 ;  /* 0x000000016b0b7824 */ /* 0x002fe200008e0607 */
[----:B------:R-:W-:Y:S01]  /*6080*/  ISETP.GT.AND P1, PT, R3, 0x39, PT ;  /* 0x000000390300780c */ /* 0x000fe20003f24270 */
[----:B0-----:R-:W-:-:S03]  /*6090*/  FMUL R17, R24, R18 ;  /* 0x0000001218117220 */ /* 0x001fc60000400000 */
[----:B------:R-:W-:-:S13]  /*60a0*/  ISETP.GT.AND P5, PT, R2, RZ, P1 ;  /* 0x000000ff0200720c */ /* 0x000fda0000fa4270 */
[----:B------:R-:W-:Y:S01]  /*60b0*/  @P5 STG.E desc[UR36][R6.64+0xe4], R85 ;  /* 0x0000e45506005986 */ /* 0x000fe2000c101924 */
[----:B------:R-:W-:-:S03]  /*60c0*/  ISETP.GT.AND P5, PT, R3, 0x1, PT ;  /* 0x000000010300780c */ /* 0x000fc60003fa4270 */
[----:B------:R0:W-:Y:S01]  /*60d0*/  @P3 STG.E desc[UR36][R8.64+0xe0], R21 ;  /* 0x0000e01508003986 */ /* 0x0001e2000c101924 */
[C---:B------:R-:W-:Y:S02]  /*60e0*/  ISETP.GT.AND P3, PT, R2.reuse, 0x8, P1 ;  /* 0x000000080200780c */ /* 0x040fe40000f64270 */
[----:B------:R-:W-:Y:S01]  /*60f0*/  ISETP.GT.AND P5, PT, R2, 0x80, P5 ;  /* 0x000000800200780c */ /* 0x000fe20002fa4270 */
[----:B0-----:R-:W-:-:S10]  /*6100*/  FMUL R21, R26, R18 ;  /* 0x000000121a157220 */ /* 0x001fd40000400000 */
[----:B------:R0:W-:Y:S01]  /*6110*/  @P3 STG.E desc[UR36][R8.64+0xe4], R87 ;  /* 0x0000e45708003986 */ /* 0x0001e2000c101924 */
[C---:B------:R-:W-:Y:S01]  /*6120*/  ISETP.GT.AND P3, PT, R2.reuse, 0x80, P6 ;  /* 0x000000800200780c */ /* 0x040fe20003764270 */
[----:B------:R-:W-:Y:S01]  /*6130*/  @P5 IMAD.MOV.U32 R6, RZ, RZ, R10 ;  /* 0x000000ffff065224 */ /* 0x000fe200078e000a */
[----:B------:R-:W-:Y:S01]  /*6140*/  ISETP.GT.AND P6, PT, R2, 0x88, P6 ;  /* 0x000000880200780c */ /* 0x000fe200037c4270 */
[----:B------:R-:W-:Y:S02]  /*6150*/  @P5 IMAD.MOV.U32 R7, RZ, RZ, R11 ;  /* 0x000000ffff075224 */ /* 0x000fe400078e000b */
[----:B0-----:R-:W-:-:S08]  /*6160*/  FMUL R9, R28, R18 ;  /* 0x000000121c097220 */ /* 0x001fd00000400000 */
[----:B------:R-:W-:Y:S01]  /*6170*/  @P3 STG.E desc[UR36][R10.64], R17 ;  /* 0x000000110a003986 */ /* 0x000fe2000c101924 */
[----:B------:R-:W-:-:S03]  /*6180*/  ISETP.NE.AND P3, PT, R20, RZ, PT ;  /* 0x000000ff1400720c */ /* 0x000fc60003f65270 */
[----:B------:R-:W-:Y:S01]  /*6190*/  @P5 STG.E desc[UR36][R6.64+0x4], R25 ;  /* 0x0000041906005986 */ /* 0x000fe2000c101924 */
[----:B------:R-:W-:-:S03]  /*61a0*/  ISETP.NE.AND P5, PT, R22, RZ, PT ;  /* 0x000000ff1600720c */ /* 0x000fc60003fa5270 */
[----:B------:R0:W-:Y:S01]  /*61b0*/  @P6 STG.E desc[UR36][R12.64], R21 ;  /* 0x000000150c006986 */ /* 0x0001e2000c101924 */
[----:B------:R-:W-:-:S04]  /*61c0*/  ISETP.GT.AND P6, PT, R3, 0x1, PT ;  /* 0x000000010300780c */ /* 0x000fc80003fc4270 */
[----:B------:R-:W-:Y:S01]  /*61d0*/  ISETP.GT.AND P6, PT, R2, 0x88, P6 ;  /* 0x000000880200780c */ /* 0x000fe200037c4270 */
[----:B0-----:R-:W-:-:S12]  /*61e0*/  FMUL R13, R30, R18 ;  /* 0x000000121e0d7220 */ /* 0x001fd80000400000 */
[----:B------:R0:W-:Y:S01]  /*61f0*/  @P6 STG.E desc[UR36][R14.64+0x4], R27 ;  /* 0x0000041b0e006986 */ /* 0x0001e2000c101924 */
[----:B------:R-:W-:-:S04]  /*6200*/  ISETP.GT.AND P6, PT, R3, 0x8, PT ;  /* 0x000000080300780c */ /* 0x000fc80003fc4270 */
[----:B------:R-:W-:Y:S01]  /*6210*/  ISETP.GT.AND P6, PT, R2, 0x80, P6 ;  /* 0x000000800200780c */ /* 0x000fe200037c4270 */
[----:B0-----:R-:W-:-:S12]  /*6220*/  FMUL R15, R54, R18 ;  /* 0x00000012360f7220 */ /* 0x001fd80000400000 */
[----:B------:R-:W-:Y:S01]  /*6230*/  @P6 IMAD.MOV.U32 R6, RZ, RZ, R10 ;  /* 0x000000ffff066224 */ /* 0x000fe200078e000a */
[----:B------:R-:W-:-:S05]  /*6240*/  @P6 MOV R7, R11 ;  /* 0x0000000b00076202 */ /* 0x000fca0000000f00 */
[----:B------:R0:W-:Y:S01]  /*6250*/  @P6 STG.E desc[UR36][R6.64+0x20], R9 ;  /* 0x0000200906006986 */ /* 0x0001e2000c101924 */
[----:B------:R-:W-:-:S04]  /*6260*/  ISETP.GT.AND P6, PT, R3, 0x9, PT ;  /* 0x000000090300780c */ /* 0x000fc80003fc4270 */
[----:B------:R-:W-:Y:S01]  /*6270*/  ISETP.GT.AND P6, PT, R2, 0x80, P6 ;  /* 0x000000800200780c */ /* 0x000fe200037c4270 */
[----:B0-----:R-:W-:-:S12]  /*6280*/  FMUL R9, R32, R18 ;  /* 0x0000001220097220 */ /* 0x001fd80000400000 */
[----:B------:R-:W-:Y:S02]  /*6290*/  @P6 IMAD.MOV.U32 R6, RZ, RZ, R10 ;  /* 0x000000ffff066224 */ /* 0x000fe400078e000a */
[----:B------:R-:W-:-:S05]  /*62a0*/  @P6 IMAD.MOV.U32 R7, RZ, RZ, R11 ;  /* 0x000000ffff076224 */ /* 0x000fca00078e000b */
[----:B------:R-:W-:Y:S01]  /*62b0*/  @P6 STG.E desc[UR36][R6.64+0x24], R29 ;  /* 0x0000241d06006986 */ /* 0x000fe2000c101924 */
[----:B------:R-:W-:-:S04]  /*62c0*/  ISETP.GT.AND P6, PT, R3, 0x8, PT ;  /* 0x000000080300780c */ /* 0x000fc80003fc4270 */
[----:B------:R-:W-:-:S13]  /*62d0*/  ISETP.GT.AND P6, PT, R2, 0x88, P6 ;  /* 0x000000880200780c */ /* 0x000fda00037c4270 */
[----:B------:R0:W-:Y:S01]  /*62e0*/  @P6 STG.E desc[UR36][R4.64+0x20], R13 ;  /* 0x0000200d04006986 */ /* 0x0001e2000c101924 */
[----:B------:R-:W-:-:S04]  /*62f0*/  ISETP.GT.AND P6, PT, R3, 0x9, PT ;  /* 0x000000090300780c */ /* 0x000fc80003fc4270 */
[----:B------:R-:W-:Y:S01]  /*6300*/  ISETP.GT.AND P6, PT, R2, 0x88, P6 ;  /* 0x000000880200780c */ /* 0x000fe200037c4270 */
[----:B0-----:R-:W-:-:S12]  /*6310*/  FMUL R13, R34, R18 ;  /* 0x00000012220d7220 */ /* 0x001fd80000400000 */
[----:B------:R-:W-:Y:S01]  /*6320*/  @P6 STG.E desc[UR36][R4.64+0x24], R31 ;  /* 0x0000241f04006986 */ /* 0x000fe2000c101924 */
[----:B------:R-:W-:-:S04]  /*6330*/  ISETP.GT.AND P6, PT, R3, 0x10, PT ;  /* 0x000000100300780c */ /* 0x000fc80003fc4270 */
[----:B------:R-:W-:-:S13]  /*6340*/  ISETP.GT.AND P6, PT, R2, 0x80, P6 ;  /* 0x000000800200780c */ /* 0x000fda00037c4270 */
[----:B------:R-:W-:Y:S02]  /*6350*/  @P6 IMAD.MOV.U32 R6, RZ, RZ, R10 ;  /* 0x000000ffff066224 */ /* 0x000fe400078e000a */
[----:B------:R-:W-:-:S05]  /*6360*/  @P6 IMAD.MOV.U32 R7, RZ, RZ, R11 ;  /* 0x000000ffff076224 */ /* 0x000fca00078e000b */
        /* <DEDUP_REMOVED lines=40> */
[----:B------:R-:W-:Y:S01]  /*65f0*/  @P6 MOV R6, R10 ;  /* 0x0000000a00066202 */ /* 0x000fe20000000f00 */
[----:B------:R-:W-:-:S05]  /*6600*/  @P6 IMAD.MOV.U32 R7, RZ, RZ, R11 ;  /* 0x000000ffff076224 */ /* 0x000fca00078e000b */
[----:B------:R-:W-:Y:S01]  /*6610*/  @P6 STG.E desc[UR36][R6.64+0x84], R41 ;  /* 0x0000842906006986 */ /* 0x000fe2000c101924 */
[----:B------:R-:W-:-:S04]  /*6620*/  ISETP.GT.AND P6, PT, R3, 0x20, PT ;  /* 0x000000200300780c */ /* 0x000fc80003fc4270 */
[----:B------:R-:W-:-:S13]  /*6630*/  ISETP.GT.AND P6, PT, R2, 0x88, P6 ;  /* 0x000000880200780c */ /* 0x000fda00037c4270 */
[----:B------:R0:W-:Y:S01]  /*6640*/  @P6 STG.E desc[UR36][R4.64+0x80], R13 ;  /* 0x0000800d04006986 */ /* 0x0001e2000c101924 */
[----:B------:R-:W-:Y:S01]  /*6650*/  ISETP.GT.AND P6, PT, R3, 0x21, PT ;  /* 0x000000210300780c */ /* 0x000fe20003fc4270 */
[----:B------:R-:W-:-:S03]  /*6660*/  FMUL R3, R44, R18 ;  /* 0x000000122c037220 */ /* 0x000fc60000400000 */
[----:B------:R-:W-:Y:S01]  /*6670*/  ISETP.GT.AND P6, PT, R2, 0x88, P6 ;  /* 0x000000880200780c */ /* 0x000fe200037c4270 */
[----:B0-----:R-:W-:-:S12]  /*6680*/  FMUL R13, R52, R18 ;  /* 0x00000012340d7220 */ /* 0x001fd80000400000 */
[----:B------:R-:W-:Y:S01]  /*6690*/  @P6 STG.E desc[UR36][R4.64+0x84], R43 ;  /* 0x0000842b04006986 */ /* 0x000fe2000c101924 */
[C---:B------:R-:W-:Y:S02]  /*66a0*/  ISETP.GT.AND P6, PT, R2.reuse, 0x80, P5 ;  /* 0x000000800200780c */ /* 0x040fe40002fc4270 */
[----:B------:R-:W-:-:S11]  /*66b0*/  ISETP.GT.AND P5, PT, R2, 0x88, P5 ;  /* 0x000000880200780c */ /* 0x000fd60002fa4270 */
[----:B------:R-:W-:Y:S02]  /*66c0*/  @P6 IMAD.MOV.U32 R6, RZ, RZ, R10 ;  /* 0x000000ffff066224 */ /* 0x000fe400078e000a */
[----:B------:R-:W-:-:S05]  /*66d0*/  @P6 IMAD.MOV.U32 R7, RZ, RZ, R11 ;  /* 0x000000ffff076224 */ /* 0x000fca00078e000b */
[----:B------:R0:W-:Y:S01]  /*66e0*/  @P6 STG.E desc[UR36][R6.64+0xa0], R3 ;  /* 0x0000a00306006986 */ /* 0x0001e2000c101924 */
[C---:B------:R-:W-:Y:S02]  /*66f0*/  ISETP.GT.AND P6, PT, R2.reuse, 0x80, P3 ;  /* 0x000000800200780c */ /* 0x040fe40001fc4270 */
[----:B------:R-:W-:Y:S01]  /*6700*/  ISETP.GT.AND P3, PT, R2, 0x88, P3 ;  /* 0x000000880200780c */ /* 0x000fe20001f64270 */
[----:B0-----:R-:W-:-:S10]  /*6710*/  FMUL R3, R48, R18 ;  /* 0x0000001230037220 */ /* 0x001fd40000400000 */
[----:B------:R-:W-:Y:S02]  /*6720*/  @P6 IMAD.MOV.U32 R6, RZ, RZ, R10 ;  /* 0x000000ffff066224 */ /* 0x000fe400078e000a */
[----:B------:R-:W-:-:S05]  /*6730*/  @P6 IMAD.MOV.U32 R7, RZ, RZ, R11 ;  /* 0x000000ffff076224 */ /* 0x000fca00078e000b */
[----:B------:R-:W-:Y:S04]  /*6740*/  @P6 STG.E desc[UR36][R6.64+0xa4], R45 ;  /* 0x0000a42d06006986 */ /* 0x000fe8000c101924 */
[----:B------:R0:W-:Y:S01]  /*6750*/  @P5 STG.E desc[UR36][R4.64+0xa0], R9 ;  /* 0x0000a00904005986 */ /* 0x0001e2000c101924 */
[C---:B------:R-:W-:Y:S02]  /*6760*/  ISETP.GT.AND P5, PT, R2.reuse, 0x80, P4 ;  /* 0x000000800200780c */ /* 0x040fe400027a4270 */
[C---:B------:R-:W-:Y:S01]  /*6770*/  ISETP.GT.AND P4, PT, R2.reuse, 0x88, P4 ;  /* 0x000000880200780c */ /* 0x040fe20002784270 */
[----:B------:R-:W-:Y:S01]  /*6780*/  @P3 STG.E desc[UR36][R4.64+0xa4], R47 ;  /* 0x0000a42f04003986 */ /* 0x000fe2000c101924 */
[C---:B------:R-:W-:Y:S02]  /*6790*/  ISETP.GT.AND P3, PT, R2.reuse, 0x80, P0 ;  /* 0x000000800200780c */ /* 0x040fe40000764270 */
[----:B------:R-:W-:Y:S01]  /*67a0*/  ISETP.GT.AND P0, PT, R2, 0x88, P0 ;  /* 0x000000880200780c */ /* 0x000fe20000704270 */
[----:B0-----:R-:W-:-:S06]  /*67b0*/  FMUL R9, R50, R18 ;  /* 0x0000001232097220 */ /* 0x001fcc0000400000 */
[----:B------:R-:W-:Y:S02]  /*67c0*/  @P5 IMAD.MOV.U32 R6, RZ, RZ, R10 ;  /* 0x000000ffff065224 */ /* 0x000fe400078e000a */
[----:B------:R-:W-:-:S05]  /*67d0*/  @P5 IMAD.MOV.U32 R7, RZ, RZ, R11 ;  /* 0x000000ffff075224 */ /* 0x000fca00078e000b */
[----:B------:R0:W-:Y:S01]  /*67e0*/  @P5 STG.E desc[UR36][R6.64+0xc0], R3 ;  /* 0x0000c00306005986 */ /* 0x0001e2000c101924 */
[C---:B------:R-:W-:Y:S02]  /*67f0*/  ISETP.GT.AND P5, PT, R2.reuse, 0x80, P2 ;  /* 0x000000800200780c */ /* 0x040fe400017a4270 */
[----:B------:R-:W-:Y:S01]  /*6800*/  ISETP.GT.AND P2, PT, R2, 0x88, P2 ;  /* 0x000000880200780c */ /* 0x000fe20001744270 */
[----:B0-----:R-:W-:Y:S02]  /*6810*/  @P3 IMAD.MOV.U32 R6, RZ, RZ, R10 ;  /* 0x000000ffff063224 */ /* 0x001fe400078e000a */
[----:B------:R-:W-:Y:S02]  /*6820*/  @P3 IMAD.MOV.U32 R7, RZ, RZ, R11 ;  /* 0x000000ffff073224 */ /* 0x000fe400078e000b */
[----:B------:R-:W-:-:S03]  /*6830*/  @P4 IMAD.MOV.U32 R3, RZ, RZ, R5 ;  /* 0x000000ffff034224 */ /* 0x000fc600078e0005 */
[----:B------:R-:W-:Y:S01]  /*6840*/  @P3 STG.E desc[UR36][R6.64+0xc4], R49 ;  /* 0x0000c43106003986 */ /* 0x000fe2000c101924 */
[C---:B------:R-:W-:Y:S02]  /*6850*/  ISETP.GT.AND P3, PT, R2.reuse, 0x80, P1 ;  /* 0x000000800200780c */ /* 0x040fe40000f64270 */
[----:B------:R-:W-:Y:S01]  /*6860*/  ISETP.GT.AND P1, PT, R2, 0x88, P1 ;  /* 0x000000880200780c */ /* 0x000fe20000f24270 */
[----:B------:R-:W-:-:S05]  /*6870*/  @P4 IMAD.MOV.U32 R2, RZ, RZ, R4 ;  /* 0x000000ffff024224 */ /* 0x000fca00078e0004 */
[----:B------:R0:W-:Y:S02]  /*6880*/  @P4 STG.E desc[UR36][R2.64+0xc0], R9 ;  /* 0x0000c00902004986 */ /* 0x0001e4000c101924 */
[----:B0-----:R-:W-:Y:S01]  /*6890*/  @P0 IMAD.MOV.U32 R2, RZ, RZ, R4 ;  /* 0x000000ffff020224 */ /* 0x001fe200078e0004 */
[----:B------:R-:W-:-:S05]  /*68a0*/  @P0 MOV R3, R5 ;  /* 0x0000000500030202 */ /* 0x000fca0000000f00 */
[----:B------:R0:W-:Y:S02]  /*68b0*/  @P0 STG.E desc[UR36][R2.64+0xc4], R51 ;  /* 0x0000c43302000986 */ /* 0x0001e4000c101924 */
[----:B0-----:R-:W-:Y:S02]  /*68c0*/  @P5 IMAD.MOV.U32 R2, RZ, RZ, R10 ;  /* 0x000000ffff025224 */ /* 0x001fe400078e000a */
[----:B------:R-:W-:-:S05]  /*68d0*/  @P5 IMAD.MOV.U32 R3, RZ, RZ, R11 ;  /* 0x000000ffff035224 */ /* 0x000fca00078e000b */
[----:B------:R0:W-:Y:S04]  /*68e0*/  @P5 STG.E desc[UR36][R2.64+0xe0], R13 ;  /* 0x0000e00d02005986 */ /* 0x0001e8000c101924 */
[----:B------:R1:W-:Y:S01]  /*68f0*/  @P3 STG.E desc[UR36][R10.64+0xe4], R53 ;  /* 0x0000e4350a003986 */ /* 0x0003e2000c101924 */
[----:B0-----:R-:W-:Y:S02]  /*6900*/  @P2 IMAD.MOV.U32 R2, RZ, RZ, R4 ;  /* 0x000000ffff022224 */ /* 0x001fe400078e0004 */
[----:B------:R-:W-:-:S05]  /*6910*/  @P2 IMAD.MOV.U32 R3, RZ, RZ, R5 ;  /* 0x000000ffff032224 */ /* 0x000fca00078e0005 */
[----:B------:R1:W-:Y:S04]  /*6920*/  @P2 STG.E desc[UR36][R2.64+0xe0], R15 ;  /* 0x0000e00f02002986 */ /* 0x0003e8000c101924 */
[----:B------:R1:W-:Y:S02]  /*6930*/  @P1 STG.E desc[UR36][R4.64+0xe4], R55 ;  /* 0x0000e43704001986 */ /* 0x0003e4000c101924 */
.L_x_163:
[----:B------:R-:W-:Y:S05]  /*6940*/  BSYNC B0 ;  /* 0x0000000000007941 */ /* 0x000fea0003800000 */
.L_x_39:
[----:B01----:R-:W2:Y:S04]  /*6950*/  LDL.LU R3, [R1+0x18] ;  /* 0x0000180001037983 */ /* 0x003ea80000300800 */
[----:B------:R-:W2:Y:S01]  /*6960*/  LDL.LU R2, [R1+0x1c] ;  /* 0x00001c0001027983 */ /* 0x000ea20000300800 */
[----:B------:R-:W-:Y:S01]  /*6970*/  ULDC UR4, c[0x0][0xc] ;  /* 0x0000030000047ab9 */ /* 0x000fe20000000800 */
[----:B------:R-:W-:Y:S01]  /*6980*/  ULDC UR5, c[0x0][0x10] ;  /* 0x0000040000057ab9 */ /* 0x000fe20000000800 */
[----:B------:R-:W2:Y:S01]  /*6990*/  LDC R5, c[0x0][0x14] ;  /* 0x00000500ff057b82 */ /* 0x000ea20000000800 */
[----:B------:R-:W-:Y:S01]  /*69a0*/  UIMAD.WIDE.U32 UR4, UR4, UR5, URZ ;  /* 0x00000005040472a5 */ /* 0x000fe2000f8e003f */
[----:B------:R-:W-:Y:S02]  /*69b0*/  IMAD.MOV.U32 R23, RZ, RZ, -0x1 ;  /* 0xffffffffff177424 */ /* 0x000fe400078e00ff */
[----:B------:R-:W-:-:S03]  /*69c0*/  IMAD.MOV.U32 R17, RZ, RZ, -0x1 ;  /* 0xffffffffff117424 */ /* 0x000fc600078e00ff */
[----:B--2---:R-:W-:-:S04]  /*69d0*/  IMAD.WIDE.U32 R2, R5, UR4, R2 ;  /* 0x0000000405027c25 */ /* 0x004fc8000f8e0002 */
[----:B------:R-:W-:Y:S01]  /*69e0*/  IMAD R5, R5, UR5, RZ ;  /* 0x0000000505057c24 */ /* 0x000fe2000f8e02ff */
[----:B------:R-:W-:Y:S01]  /*69f0*/  ULDC.64 UR4, c[0x0][0x650] ;  /* 0x0001940000047ab9 */ /* 0x000fe20000000a00 */
[----:B------:R-:W-:Y:S01]  /*6a00*/  IMAD.MOV.U32 R26, RZ, RZ, R2 ;  /* 0x000000ffff1a7224 */ /* 0x000fe200078e0002 */
[----:B------:R-:W-:Y:S01]  /*6a10*/  ISETP.GE.U32.AND P0, PT, R2, UR4, PT ;  /* 0x0000000402007c0c */ /* 0x000fe2000bf06070 */
[----:B------:R-:W-:Y:S01]  /*6a20*/  IMAD.IADD R27, R3, 0x1, R5 ;  /* 0x00000001031b7824 */ /* 0x000fe200078e0205 */
[----:B------:R-:W-:-:S04]  /*6a30*/  PRMT R3, RZ, 0x7610, R3 ;  /* 0x00007610ff037816 */ /* 0x000fc80000000003 */
[----:B------:R0:W-:Y:S01]  /*6a40*/  STL [R1+0x18], R27 ;  /* 0x0000181b01007387 */ /* 0x0001e20000100800 */
[----:B------:R-:W-:-:S03]  /*6a50*/  ISETP.GE.U32.AND.EX P0, PT, R27, UR5, PT, P0 ;  /* 0x000000051b007c0c */ /* 0x000fc6000bf06100 */
[----:B------:R0:W-:Y:S10]  /*6a60*/  STL [R1+0x1c], R26 ;  /* 0x00001c1a01007387 */ /* 0x0001f40000100800 */
[----:B0-----:R-:W-:Y:S05]  /*6a70*/  @P0 BRA `(.L_x_164) ;  /* 0x00000004006c0947 */ /* 0x001fea0003800000 */
[----:B------:R-:W0:Y:S01]  /*6a80*/  S2R R14, SR_CTAID.X ;  /* 0x00000000000e7919 */ /* 0x000e220000002500 */
[----:B---3--:R-:W1:Y:S01]  /*6a90*/  LDC.64 R8, c[0x0][0x628] ;  /* 0x00018a00ff087b82 */ /* 0x008e620000000a00 */
[----:B------:R-:W-:Y:S01]  /*6aa0*/  ULDC UR4, c[0x0][0x150] ;  /* 0x0000540000047ab9 */ /* 0x000fe20000000800 */
[----:B------:R-:W-:Y:S01]  /*6ab0*/  IMAD.MOV.U32 R6, RZ, RZ, R26 ;  /* 0x000000ffff067224 */ /* 0x000fe200078e001a */
[----:B------:R-:W2:Y:S01]  /*6ac0*/  S2R R20, SR_CTAID.Y ;  /* 0x0000000000147919 */ /* 0x000ea20000002600 */
[----:B------:R-:W-:-:S04]  /*6ad0*/  IMAD.MOV.U32 R7, RZ, RZ, R27 ;  /* 0x000000ffff077224 */ /* 0x000fc800078e001b */
[----:B------:R-:W3:Y:S08]  /*6ae0*/  LDC R21, c[0x0][0x144] ;  /* 0x00005100ff157b82 */ /* 0x000ef00000000800 */
[----:B----4-:R-:W4:Y:S08]  /*6af0*/  LDC R10, c[0x0][0x630] ;  /* 0x00018c00ff0a7b82 */ /* 0x010f300000000800 */
[----:B------:R-:W2:Y:S01]  /*6b00*/  LDC.64 R12, c[0x0][0x620] ;  /* 0x00018800ff0c7b82 */ /* 0x000ea20000000a00 */
[----:B-1----:R-:W-:-:S04]  /*6b10*/  ISETP.NE.U32.AND P0, PT, R8, RZ, PT ;  /* 0x000000ff0800720c */ /* 0x002fc80003f05070 */
[----:B------:R-:W-:Y:S02]  /*6b20*/  ISETP.NE.AND.EX P0, PT, R9, RZ, PT, P0 ;  /* 0x000000ff0900720c */ /* 0x000fe40003f05300 */
[----:B0-----:R-:W-:-:S05]  /*6b30*/  I2FP.F32.U32 R0, R14 ;  /* 0x0000000e00007245 */ /* 0x001fca0000201000 */
[----:B------:R-:W-:-:S04]  /*6b40*/  FMUL R0, R0, UR4 ;  /* 0x0000000400007c20 */ /* 0x000fc80008400000 */
[----:B------:R0:W1:Y:S02]  /*6b50*/  F2I.U32.TRUNC.NTZ R15, R0 ;  /* 0x00000000000f7305 */ /* 0x000064000020f000 */
[----:B---34-:R-:W-:Y:S05]  /*6b60*/  @!P0 BRA `(.L_x_165) ;  /* 0x0000000000288947 */ /* 0x018fea0003800000 */
[----:B0-----:R-:W0:Y:S02]  /*6b70*/  LDC R0, c[0x0][0x634] ;  /* 0x00018d00ff007b82 */ /* 0x001e240000000800 */
[----:B0-----:R-:W-:-:S05]  /*6b80*/  IADD3 R7, P0, R26, R0, RZ ;  /* 0x000000001a077210 */ /* 0x001fca0007f1e0ff */
[----:B------:R-:W-:-:S04]  /*6b90*/  IMAD.X R11, RZ, RZ, R27, P0 ;  /* 0x000000ffff0b7224 */ /* 0x000fc800000e061b */
[----:B------:R-:W-:-:S04]  /*6ba0*/  IMAD.WIDE.U32 R2, R11, R8, RZ ;  /* 0x000000080b027225 */ /* 0x000fc800078e00ff */
[----:B------:R-:W-:-:S04]  /*6bb0*/  IMAD.WIDE.U32 R4, P0, R7, R9, R2 ;  /* 0x0000000907047225 */ /* 0x000fc80007800002 */
[----:B------:R-:W-:Y:S01]  /*6bc0*/  IMAD.WIDE.U32 R2, R7, R8, RZ ;  /* 0x0000000807027225 */ /* 0x000fe200078e00ff */
[----:B------:R-:W-:-:S03]  /*6bd0*/  MOV R6, R5 ;  /* 0x0000000500067202 */ /* 0x000fc60000000f00 */
[----:B------:R-:W-:Y:S01]  /*6be0*/  IMAD.X R7, RZ, RZ, RZ, P0 ;  /* 0x000000ffff077224 */ /* 0x000fe200000e06ff */
[----:B------:R-:W-:-:S05]  /*6bf0*/  IADD3 RZ, P0, R3, R4, RZ ;  /* 0x0000000403ff7210 */ /* 0x000fca0007f1e0ff */
[----:B------:R-:W-:-:S08]  /*6c00*/  IMAD.WIDE.U32.X R6, R11, R9, R6, P0 ;  /* 0x000000090b067225 */ /* 0x000fd000000e0406 */
.L_x_165:
[-CC-:B------:R-:W-:Y:S01]  /*6c10*/  SHF.R.U64 R17, R6, R10.reuse, R7.reuse ;  /* 0x0000000a06117219 */ /* 0x180fe20000001207 */
[----:B------:R-:W3:Y:S01]  /*6c20*/  LDC.64 R24, c[0x0][0x640] ;  /* 0x00019000ff187b82 */ /* 0x000ee20000000a00 */
[----:B0-----:R-:W-:Y:S01]  /*6c30*/  SHF.R.U32.HI R0, RZ, R10, R7 ;  /* 0x0000000aff007219 */ /* 0x001fe20000011607 */
[----:B------:R-:W-:Y:S01]  /*6c40*/  IMAD.MOV.U32 R2, RZ, RZ, R26 ;  /* 0x000000ffff027224 */ /* 0x000fe200078e001a */
[----:B------:R-:W-:Y:S01]  /*6c50*/  IADD3 R5, P0, RZ, -R17, RZ ;  /* 0x80000011ff057210 */ /* 0x000fe20007f1e0ff */
[----:B-1----:R-:W-:Y:S01]  /*6c60*/  IMAD.MOV R15, RZ, RZ, -R15 ;  /* 0x000000ffff0f7224 */ /* 0x002fe200078e0a0f */
[----:B------:R-:W-:Y:S01]  /*6c70*/  ULDC UR4, c[0x0][0x154] ;  /* 0x0000550000047ab9 */ /* 0x000fe20000000800 */
[----:B------:R-:W-:Y:S02]  /*6c80*/  IMAD.MOV.U32 R7, RZ, RZ, 0x1 ;  /* 0x00000001ff077424 */ /* 0x000fe400078e00ff */
[----:B------:R-:W0:Y:S01]  /*6c90*/  LDC R4, c[0x0][0x618] ;  /* 0x00018600ff047b82 */ /* 0x000e220000000800 */
[----:B------:R-:W-:-:S02]  /*6ca0*/  IMAD.X R3, RZ, RZ, ~R0, P0 ;  /* 0x000000ffff037224 */ /* 0x000fc400000e0e00 */
[----:B------:R-:W-:Y:S02]  /*6cb0*/  IMAD R15, R21, R15, R14 ;  /* 0x0000000f150f7224 */ /* 0x000fe400078e020e */
[-C--:B--2---:R-:W-:Y:S02]  /*6cc0*/  IMAD R0, R3, R12.reuse, RZ ;  /* 0x0000000c03007224 */ /* 0x084fe400078e02ff */
[----:B------:R-:W-:Y:S01]  /*6cd0*/  IMAD.MOV.U32 R3, RZ, RZ, R27 ;  /* 0x000000ffff037224 */ /* 0x000fe200078e001b */
[----:B------:R-:W1:Y:S01]  /*6ce0*/  LDC R6, c[0x0][0x608] ;  /* 0x00018200ff067b82 */ /* 0x000e620000000800 */
[----:B------:R-:W-:-:S04]  /*6cf0*/  IMAD.WIDE.U32 R2, R5, R12, R2 ;  /* 0x0000000c05027225 */ /* 0x000fc800078e0002 */
[----:B------:R-:W-:-:S03]  /*6d00*/  IMAD R5, R5, R13, R0 ;  /* 0x0000000d05057224 */ /* 0x000fc600078e0200 */
[----:B------:R-:W2:Y:S01]  /*6d10*/  LDC R22, c[0x0][0x658] ;  /* 0x00019600ff167b82 */ /* 0x000ea20000000800 */
[----:B------:R-:W-:Y:S01]  /*6d20*/  I2FP.F32.U32 R0, R20 ;  /* 0x0000001400007245 */ /* 0x000fe20000201000 */
[----:B------:R-:W-:Y:S01]  /*6d30*/  IMAD.IADD R3, R3, 0x1, R5 ;  /* 0x0000000103037824 */ /* 0x000fe200078e0205 */
[----:B---3--:R-:W-:Y:S01]  /*6d40*/  ISETP.NE.U32.AND P0, PT, R24, RZ, PT ;  /* 0x000000ff1800720c */ /* 0x008fe20003f05070 */
[----:B------:R-:W-:Y:S02]  /*6d50*/  IMAD.MOV.U32 R5, RZ, RZ, -0x1 ;  /* 0xffffffffff057424 */ /* 0x000fe400078e00ff */
[----:B------:R-:W-:Y:S02]  /*6d60*/  FMUL R0, R0, UR4 ;  /* 0x0000000400007c20 */ /* 0x000fe40008400000 */
[----:B------:R-:W3:Y:S01]  /*6d70*/  LDC R13, c[0x0][0x148] ;  /* 0x00005200ff0d7b82 */ /* 0x000ee20000000800 */
[----:B0-----:R-:W-:Y:S01]  /*6d80*/  SHF.R.U64 R10, R2, R4, R3 ;  /* 0x00000004020a7219 */ /* 0x001fe20000001203 */
[----:B------:R0:W4:Y:S01]  /*6d90*/  F2I.U32.TRUNC.NTZ R12, R0 ;  /* 0x00000000000c7305 */ /* 0x000122000020f000 */
[----:B------:R-:W-:-:S02]  /*6da0*/  ISETP.NE.AND.EX P0, PT, R25, RZ, PT, P0 ;  /* 0x000000ff1900720c */ /* 0x000fc40003f05300 */
[----:B------:R-:W-:-:S03]  /*6db0*/  SHF.R.U32.HI R3, RZ, R4, R3 ;  /* 0x00000004ff037219 */ /* 0x000fc60000011603 */
[----:B------:R-:W0:Y:S01]  /*6dc0*/  LDC R14, c[0x0][0x600] ;  /* 0x00018000ff0e7b82 */ /* 0x000e220000000800 */
[-CC-:B-1----:R-:W-:Y:S02]  /*6dd0*/  SHF.R.U64 R8, R10, R6.reuse, R3.reuse ;  /* 0x000000060a087219 */ /* 0x182fe40000001203 */
[----:B------:R-:W-:-:S05]  /*6de0*/  SHF.R.U32.HI R3, RZ, R6, R3 ;  /* 0x00000006ff037219 */ /* 0x000fca0000011603 */
[----:B------:R-:W1:Y:S01]  /*6df0*/  LDC R23, c[0x0][0x648] ;  /* 0x00019200ff177b82 */ /* 0x000e620000000800 */
[-CC-:B--2---:R-:W-:Y:S02]  /*6e00*/  SHF.R.U64 R11, R8, R22.reuse, R3.reuse ;  /* 0x00000016080b7219 */ /* 0x184fe40000001203 */
[-C--:B------:R-:W-:Y:S02]  /*6e10*/  SHF.L.U32 R5, R5, R22.reuse, RZ ;  /* 0x0000001605057219 */ /* 0x080fe400000006ff */
[-C--:B------:R-:W-:Y:S01]  /*6e20*/  SHF.R.U32.HI R3, RZ, R22.reuse, R3 ;  /* 0x00000016ff037219 */ /* 0x080fe20000011603 */
[----:B------:R-:W-:Y:S01]  /*6e30*/  IMAD.MOV.U32 R2, RZ, RZ, R11 ;  /* 0x000000ffff027224 */ /* 0x000fe200078e000b */
[----:B------:R-:W-:Y:S01]  /*6e40*/  SHF.L.U32 R22, R7, R22, RZ ;  /* 0x0000001607167219 */ /* 0x000fe200000006ff */
[----:B------:R-:W2:Y:S01]  /*6e50*/  LDC R26, c[0x0][0x638] ;  /* 0x00018e00ff1a7b82 */ /* 0x000ea20000000800 */
[----:B------:R-:W-:-:S07]  /*6e60*/  LOP3.LUT R21, RZ, R5, RZ, 0x33, !PT ;  /* 0x00000005ff157212 */ /* 0x000fce00078e33ff */
[----:B------:R-:W0:Y:S01]  /*6e70*/  LDC R27, c[0x0][0x610] ;  /* 0x00018400ff1b7b82 */ /* 0x000e220000000800 */
[----:B----4-:R-:W-:Y:S05]  /*6e80*/  @!P0 BRA `(.L_x_166) ;  /* 0x0000000000288947 */ /* 0x010fea0003800000 */
[----:B0-----:R-:W0:Y:S02]  /*6e90*/  LDC R0, c[0x0][0x64c] ;  /* 0x00019300ff007b82 */ /* 0x001e240000000800 */
        /* <DEDUP_REMOVED lines=9> */
.L_x_166:
[----:B------:R-:W4:Y:S01]  /*6f30*/  LDC R4, c[0x0][0x65c] ;  /* 0x00019700ff047b82 */ /* 0x000f220000000800 */
[----:B01----:R-:W-:Y:S01]  /*6f40*/  SHF.R.U64 R0, R2, R23, R3 ;  /* 0x0000001702007219 */ /* 0x003fe20000001203 */
[----:B------:R-:W-:Y:S01]  /*6f50*/  IMAD.MOV R12, RZ, RZ, -R12 ;  /* 0x000000ffff0c7224 */ /* 0x000fe200078e0a0c */
[----:B------:R-:W-:Y:S02]  /*6f60*/  LOP3.LUT R3, R8, R21, RZ, 0xc0, !PT ;  /* 0x0000001508037212 */ /* 0x000fe400078ec0ff */
[----:B------:R-:W-:Y:S01]  /*6f70*/  IADD3 R5, R14, -0x1, RZ ;  /* 0xffffffff0e057810 */ /* 0x000fe20007ffe0ff */
[----:B------:R-:W-:Y:S02]  /*6f80*/  IMAD.MOV R2, RZ, RZ, -R0 ;  /* 0x000000ffff027224 */ /* 0x000fe400078e0a00 */
[----:B------:R-:W-:Y:S01]  /*6f90*/  IMAD R0, R22, R0, R3 ;  /* 0x0000000016007224 */ /* 0x000fe200078e0203 */
[----:B------:R-:W-:Y:S01]  /*6fa0*/  LOP3.LUT R5, R10, R5, RZ, 0xc0, !PT ;  /* 0x000000050a057212 */ /* 0x000fe200078ec0ff */
[----:B--2---:R-:W-:-:S02]  /*6fb0*/  IMAD R2, R2, R26, R11 ;  /* 0x0000001a02027224 */ /* 0x004fc400078e020b */
[----:B------:R-:W-:Y:S02]  /*6fc0*/  IMAD.MOV.U32 R3, RZ, RZ, 0x1 ;  /* 0x00000001ff037424 */ /* 0x000fe400078e00ff */
[----:B------:R-:W-:Y:S01]  /*6fd0*/  IMAD R5, R2, R14, R5 ;  /* 0x0000000e02057224 */ /* 0x000fe200078e0205 */
[----:B----4-:R-:W-:-:S13]  /*6fe0*/  ISETP.NE.AND P0, PT, R4, 0x1, PT ;  /* 0x000000010400780c */ /* 0x010fda0003f05270 */
[----:B---3--:R-:W-:-:S04]  /*6ff0*/  @P0 IMAD R15, R13, R12, R20 ;  /* 0x0000000c0d0f0224 */ /* 0x008fc800078e0214 */
[----:B------:R-:W-:-:S05]  /*7000*/  IMAD R0, R0, R27, R15 ;  /* 0x0000001b00007224 */ /* 0x000fca00078e020f */
[----:B------:R-:W-:Y:S02]  /*7010*/  SEL R23, R5, R0, !P0 ;  /* 0x0000000005177207 */ /* 0x000fe40004000000 */
[----:B------:R-:W-:-:S07]  /*7020*/  SEL R0, R0, R5, !P0 ;  /* 0x0000000500007207 */ /* 0x000fce0004000000 */
.L_x_164:
[----:B------:R-:W-:Y:S01]  /*7030*/  LOP3.LUT P0, RZ, R3, 0xff, RZ, 0xc0, !PT ;  /* 0x000000ff03ff7812 */ /* 0x000fe2000780c0ff */
[----:B------:R-:W-:-:S12]  /*7040*/  IMAD.MOV.U32 R22, RZ, RZ, R0 ;  /* 0x000000ffff167224 */ /* 0x000fd800078e0000 */
[----:B------:R-:W-:Y:S05]  /*7050*/  @P0 BRA `(.L_x_167) ;  /* 0xffffff9c00f00947 */ /* 0x000fea000383ffff */
[----:B------:R-:W-:Y:S05]  /*7060*/  EXIT ;  /* 0x000000000000794d */ /* 0x000fea0003800000 */
.L_x_3:
[----:B------:R-:W3:Y:S04]  /*7070*/  LDL R19, [R1+0x1c] ;  /* 0x00001c0001137983 */ /* 0x000ee80000100800 */
[----:B--2---:R-:W2:Y:S01]  /*7080*/  LDL R20, [R1+0x18] ;  /* 0x0000180001147983 */ /* 0x004ea20000100800 */
[----:B------:R-:W-:Y:S01]  /*7090*/  IMAD.MOV.U32 R6, RZ, RZ, -0x1 ;  /* 0xffffffffff067424 */ /* 0x000fe200078e00ff */
[----:B------:R-:W-:-:S04]  /*70a0*/  ULDC.64 UR4, c[0x0][0x650] ;  /* 0x0001940000047ab9 */ /* 0x000fc80000000a00 */
[----:B------:R0:W-:Y:S01]  /*70b0*/  STL [R1+0x8], R6 ;  /* 0x0000080601007387 */ /* 0x0001e20000100800 */
[----:B------:R-:W-:Y:S01]  /*70c0*/  PRMT R5, RZ, 0x7610, R5 ;  /* 0x00007610ff057816 */ /* 0x000fe20000000005 */
[----:B------:R-:W-:Y:S02]  /*70d0*/  IMAD.MOV.U32 R17, RZ, RZ, -0x1 ;  /* 0xffffffffff117424 */ /* 0x000fe400078e00ff */
[----:B------:R-:W-:Y:S01]  /*70e0*/  IMAD.MOV.U32 R16, RZ, RZ, -0x1 ;  /* 0xffffffffff107424 */ /* 0x000fe200078e00ff */
[----:B---3--:R-:W-:-:S04]  /*70f0*/  ISETP.GE.U32.AND P0, PT, R19, UR4, PT ;  /* 0x0000000413007c0c */ /* 0x008fc8000bf06070 */
[----:B--2---:R-:W-:-:S13]  /*7100*/  ISETP.GE.U32.AND.EX P0, PT, R20, UR5, PT, P0 ;  /* 0x0000000514007c0c */ /* 0x004fda000bf06100 */
[----:B0-----:R-:W-:Y:S05]  /*7110*/  @P0 BRA `(.L_x_168) ;  /* 0x0000000400680947 */ /* 0x001fea0003800000 */
        /* <DEDUP_REMOVED lines=18> */
.L_x_169:
[-CC-:B------:R-:W-:Y:S01]  /*7240*/  SHF.R.U64 R12, R10, R14.reuse, R11.reuse ;  /* 0x0000000e0a0c7219 */ /* 0x180fe2000000120b */
[----:B------:R-:W0:Y:S01]  /*7250*/  LDC R18, c[0x0][0x618] ;  /* 0x00018600ff127b82 */ /* 0x000e220000000800 */
[----:B------:R-:W-:Y:S01]  /*7260*/  SHF.R.U32.HI R3, RZ, R14, R11 ;  /* 0x0000000eff037219 */ /* 0x000fe2000001160b */
[----:B------:R-:W-:Y:S01]  /*7270*/  IMAD.MOV.U32 R7, RZ, RZ, R20 ;  /* 0x000000ffff077224 */ /* 0x000fe200078e0014 */
[----:B------:R-:W-:Y:S01]  /*7280*/  IADD3 R5, P0, RZ, -R12, RZ ;  /* 0x8000000cff057210 */ /* 0x000fe20007f1e0ff */
[----:B------:R-:W-:Y:S01]  /*7290*/  ULDC UR4, c[0x0][0x150] ;  /* 0x0000540000047ab9 */ /* 0x000fe20000000800 */
[----:B------:R-:W-:Y:S02]  /*72a0*/  I2FP.F32.U32 R8, R2 ;  /* 0x0000000200087245 */ /* 0x000fe40000201000 */
[----:B------:R-:W-:Y:S01]  /*72b0*/  MOV R6, R19 ;  /* 0x0000001300067202 */ /* 0x000fe20000000f00 */
[----:B------:R-:W1:Y:S01]  /*72c0*/  LDC.64 R20, c[0x0][0x640] ;  /* 0x00019000ff147b82 */ /* 0x000e620000000a00 */
[----:B------:R-:W-:-:S02]  /*72d0*/  IMAD.X R3, RZ, RZ, ~R3, P0 ;  /* 0x000000ffff037224 */ /* 0x000fc400000e0e03 */
[----:B------:R-:W-:Y:S01]  /*72e0*/  FMUL R9, R8, UR4 ;  /* 0x0000000408097c20 */ /* 0x000fe20008400000 */
[----:B------:R-:W-:Y:S01]  /*72f0*/  ULDC UR4, c[0x0][0x154] ;  /* 0x0000550000047ab9 */ /* 0x000fe20000000800 */
[----:B------:R-:W-:-:S03]  /*7300*/  IMAD.WIDE.U32 R6, R5, R16, R6 ;  /* 0x0000001005067225 */ /* 0x000fc600078e0006 */
[----:B------:R-:W2:Y:S01]  /*7310*/  LDC R11, c[0x0][0x144] ;  /* 0x00005100ff0b7b82 */ /* 0x000ea20000000800 */
[----:B------:R-:W-:Y:S01]  /*7320*/  IMAD R8, R3, R16, RZ ;  /* 0x0000001003087224 */ /* 0x000fe200078e02ff */
[----:B------:R-:W3:Y:S03]  /*7330*/  F2I.U32.TRUNC.NTZ R9, R9 ;  /* 0x0000000900097305 */ /* 0x000ee6000020f000 */
[----:B------:R-:W-:Y:S02]  /*7340*/  IMAD R3, R5, R17, R8 ;  /* 0x0000001105037224 */ /* 0x000fe400078e0208 */
[----:B------:R-:W-:Y:S01]  /*7350*/  IMAD.MOV.U32 R8, RZ, RZ, 0x1 ;  /* 0x00000001ff087424 */ /* 0x000fe200078e00ff */
[----:B------:R-:W4:Y:S01]  /*7360*/  LDC R14, c[0x0][0x608] ;  /* 0x00018200ff0e7b82 */ /* 0x000f220000000800 */
[----:B------:R-:W-:-:S05]  /*7370*/  IMAD.IADD R3, R7, 0x1, R3 ;  /* 0x0000000107037824 */ /* 0x000fca00078e0203 */
[----:B0-----:R-:W-:Y:S02]  /*7380*/  SHF.R.U64 R10, R6, R18, R3 ;  /* 0x00000012060a7219 */ /* 0x001fe40000001203 */
[----:B------:R-:W0:Y:S01]  /*7390*/  LDC R19, c[0x0][0x658] ;  /* 0x00019600ff137b82 */ /* 0x000e220000000800 */
[----:B------:R-:W-:Y:S01]  /*73a0*/  I2FP.F32.U32 R6, R4 ;  /* 0x0000000400067245 */ /* 0x000fe20000201000 */
[----:B---3--:R-:W-:Y:S01]  /*73b0*/  IMAD.MOV R5, RZ, RZ, -R9 ;  /* 0x000000ffff057224 */ /* 0x008fe200078e0a09 */
[----:B-1----:R-:W-:Y:S02]  /*73c0*/  ISETP.NE.U32.AND P0, PT, R20, RZ, PT ;  /* 0x000000ff1400720c */ /* 0x002fe40003f05070 */
[----:B------:R-:W-:Y:S01]  /*73d0*/  SHF.R.U32.HI R3, RZ, R18, R3 ;  /* 0x00000012ff037219 */ /* 0x000fe20000011603 */
[----:B------:R-:W-:Y:S01]  /*73e0*/  FMUL R6, R6, UR4 ;  /* 0x0000000406067c20 */ /* 0x000fe20008400000 */
[----:B------:R-:W-:Y:S01]  /*73f0*/  ISETP.NE.AND.EX P0, PT, R21, RZ, PT, P0 ;  /* 0x000000ff1500720c */ /* 0x000fe20003f05300 */
[----:B------:R-:W1:Y:S01]  /*7400*/  LDC R17, c[0x0][0x148] ;  /* 0x00005200ff117b82 */ /* 0x000e620000000800 */
[----:B--2---:R-:W-:Y:S01]  /*7410*/  IMAD R18, R11, R5, R2 ;  /* 0x000000050b127224 */ /* 0x004fe200078e0202 */
[----:B------:R2:W3:Y:S06]  /*7420*/  F2I.U32.TRUNC.NTZ R15, R6 ;  /* 0x00000006000f7305 */ /* 0x0004ec000020f000 */
[----:B------:R-:W1:Y:S01]  /*7430*/  LDC R16, c[0x0][0x600] ;  /* 0x00018000ff107b82 */ /* 0x000e620000000800 */
[----:B----4-:R-:W-:-:S02]  /*7440*/  SHF.R.U64 R13, R10, R14, R3 ;  /* 0x0000000e0a0d7219 */ /* 0x010fc40000001203 */
[----:B------:R-:W-:Y:S01]  /*7450*/  SHF.R.U32.HI R2, RZ, R14, R3 ;  /* 0x0000000eff027219 */ /* 0x000fe20000011603 */
[----:B------:R-:W-:-:S04]  /*7460*/  IMAD.MOV.U32 R14, RZ, RZ, -0x1 ;  /* 0xffffffffff0e7424 */ /* 0x000fc800078e00ff */
[----:B------:R-:W4:Y:S01]  /*7470*/  LDC R22, c[0x0][0x648] ;  /* 0x00019200ff167b82 */ /* 0x000f220000000800 */
[-C--:B0-----:R-:W-:Y:S02]  /*7480*/  SHF.L.U32 R5, R14, R19.reuse, RZ ;  /* 0x000000130e057219 */ /* 0x081fe400000006ff */
[-CC-:B------:R-:W-:Y:S02]  /*7490*/  SHF.R.U64 R14, R13, R19.reuse, R2.reuse ;  /* 0x000000130d0e7219 */ /* 0x180fe40000001202 */
[-C--:B------:R-:W-:Y:S02]  /*74a0*/  SHF.R.U32.HI R3, RZ, R19.reuse, R2 ;  /* 0x00000013ff037219 */ /* 0x080fe40000011602 */
[----:B------:R-:W-:Y:S01]  /*74b0*/  SHF.L.U32 R19, R8, R19, RZ ;  /* 0x0000001308137219 */ /* 0x000fe200000006ff */
[----:B------:R-:W0:Y:S01]  /*74c0*/  LDC R23, c[0x0][0x638] ;  /* 0x00018e00ff177b82 */ /* 0x000e220000000800 */
[----:B------:R-:W-:Y:S01]  /*74d0*/  LOP3.LUT R24, RZ, R5, RZ, 0x33, !PT ;  /* 0x00000005ff187212 */ /* 0x000fe200078e33ff */
[----:B------:R-:W-:-:S06]  /*74e0*/  IMAD.MOV.U32 R2, RZ, RZ, R14 ;  /* 0x000000ffff027224 */ /* 0x000fcc00078e000e */
[----:B------:R-:W0:Y:S01]  /*74f0*/  LDC R25, c[0x0][0x610] ;  /* 0x00018400ff197b82 */ /* 0x000e220000000800 */
[----:B--23--:R-:W-:Y:S05]  /*7500*/  @!P0 BRA `(.L_x_170) ;  /* 0x0000000000288947 */ /* 0x00cfea0003800000 */
[----:B------:R-:W2:Y:S02]  /*7510*/  LDC R5, c[0x0][0x64c] ;  /* 0x00019300ff057b82 */ /* 0x000ea40000000800 */
[----:B--2---:R-:W-:-:S05]  /*7520*/  IADD3 R5, P0, R14, R5, RZ ;  /* 0x000000050e057210 */ /* 0x004fca0007f1e0ff */
        /* <DEDUP_REMOVED lines=8> */
.L_x_170:
[----:B------:R-:W2:Y:S01]  /*75b0*/  LDC R5, c[0x0][0x65c] ;  /* 0x00019700ff057b82 */ /* 0x000ea20000000800 */
[----:B------:R3:W-:Y:S01]  /*75c0*/  STL [R1+0x8], R12 ;  /* 0x0000080c01007387 */ /* 0x0007e20000100800 */
[----:B----4-:R-:W-:Y:S01]  /*75d0*/  SHF.R.U64 R3, R2, R22, R3 ;  /* 0x0000001602037219 */ /* 0x010fe20000001203 */
[----:B------:R-:W-:Y:S01]  /*75e0*/  IMAD.MOV R15, RZ, RZ, -R15 ;  /* 0x000000ffff0f7224 */ /* 0x000fe200078e0a0f */
[----:B------:R-:W-:Y:S01]  /*75f0*/  LOP3.LUT R2, R13, R24, RZ, 0xc0, !PT ;  /* 0x000000180d027212 */ /* 0x000fe200078ec0ff */
[----:B-1----:R-:W-:Y:S01]  /*7600*/  VIADD R7, R16, 0xffffffff ;  /* 0xffffffff10077836 */ /* 0x002fe20000000000 */
[----:B--2---:R-:W-:Y:S01]  /*7610*/  ISETP.NE.AND P0, PT, R5, 0x1, PT ;  /* 0x000000010500780c */ /* 0x004fe20003f05270 */
[----:B------:R-:W-:-:S12]  /*7620*/  IMAD.MOV R5, RZ, RZ, -R3 ;  /* 0x000000ffff057224 */ /* 0x000fd800078e0a03 */
[----:B------:R-:W-:Y:S02]  /*7630*/  @P0 IMAD R18, R17, R15, R4 ;  /* 0x0000000f11120224 */ /* 0x000fe400078e0204 */
[----:B------:R-:W-:Y:S01]  /*7640*/  IMAD R17, R19, R3, R2 ;  /* 0x0000000313117224 */ /* 0x000fe200078e0202 */
[----:B------:R-:W-:Y:S01]  /*7650*/  LOP3.LUT R3, R10, R7, RZ, 0xc0, !PT ;  /* 0x000000070a037212 */ /* 0x000fe200078ec0ff */
[----:B0-----:R-:W-:Y:S01]  /*7660*/  IMAD R2, R5, R23, R14 ;  /* 0x0000001705027224 */ /* 0x001fe200078e020e */
[----:B------:R-:W-:Y:S01]  /*7670*/  MOV R5, 0x1 ;  /* 0x0000000100057802 */ /* 0x000fe20000000f00 */
[----:B------:R-:W-:Y:S02]  /*7680*/  IMAD R17, R17, R25, R18 ;  /* 0x0000001911117224 */ /* 0x000fe400078e0212 */
[----:B------:R-:W-:-:S05]  /*7690*/  IMAD R2, R2, R16, R3 ;  /* 0x0000001002027224 */ /* 0x000fca00078e0203 */
[----:B------:R-:W-:Y:S02]  /*76a0*/  SEL R16, R2, R17, !P0 ;  /* 0x0000001102107207 */ /* 0x000fe40004000000 */
[----:B---3--:R-:W-:-:S07]  /*76b0*/  SEL R17, R17, R2, !P0 ;  /* 0x0000000211117207 */ /* 0x008fce0004000000 */
.L_x_168:
[----:B------:R-:W-:-:S08]  /*76c0*/  NOP ;  /* 0x0000000000007918 */ /* 0x000fd00000000000 */
[----:B------:R-:W0:-:S00]  /*76d0*/  USETMAXREG.DEALLOC.CTAPOOL 0x28 ;  /* 0x00000028000079c8 */ /* 0x000e0000080e0500 */
[----:B0-----:R-:W-:-:S13]  /*76e0*/  ISETP.NE.AND P0, PT, R0, RZ, PT ;  /* 0x000000ff0000720c */ /* 0x001fda0003f05270 */
[----:B------:R-:W-:Y:S05]  /*76f0*/  @P0 EXIT ;  /* 0x000000000000094d */ /* 0x000fea0003800000 */
[----:B------:R-:W-:Y:S01]  /*7700*/  IMAD.MOV.U32 R0, RZ, RZ, 0x1 ;  /* 0x00000001ff007424 */ /* 0x000fe200078e00ff */
[----:B------:R0:W-:Y:S01]  /*7710*/  STL [R1+0x2c], RZ ;  /* 0x00002cff01007387 */ /* 0x0001e20000100800 */
[----:B------:R-:W-:-:S03]  /*7720*/  LOP3.LUT P0, RZ, R5, 0xff, RZ, 0xc0, !PT ;  /* 0x000000ff05ff7812 */ /* 0x000fc6000780c0ff */
[----:B------:R0:W-:Y:S10]  /*7730*/  STL [R1+0x24], R0 ;  /* 0x0000240001007387 */ /* 0x0001f40000100800 */
[----:B0-----:R-:W-:Y:S05]  /*7740*/  @!P0 BRA `(.L_x_171) ;  /* 0x0000001800e88947 */ /* 0x001fea0003800000 */
[----:B------:R-:W2:Y:S01]  /*7750*/  LDL R2, [R1+0x14] ;  /* 0x0000140001027983 */ /* 0x000ea20000100800 */
[----:B------:R-:W0:Y:S01]  /*7760*/  LDC R0, c[0x0][0x28c] ;  /* 0x0000a300ff007b82 */ /* 0x000e220000000800 */
[----:B------:R-:W-:Y:S01]  /*7770*/  ULDC UR37, c[0x0][0x658] ;  /* 0x0001960000257ab9 */ /* 0x000fe20000000800 */
[----:B------:R-:W-:Y:S01]  /*7780*/  ULDC UR39, c[0x0][0x600] ;  /* 0x0001800000277ab9 */ /* 0x000fe20000000800 */
[----:B------:R-:W3:Y:S01]  /*7790*/  LDL.LU R4, [R1+0xc] ;  /* 0x00000c0001047983 */ /* 0x000ee20000300800 */
[----:B------:R-:W-:Y:S01]  /*77a0*/  UMOV UR5, 0xffffffff ;  /* 0xffffffff00057882 */ /* 0x000fe20000000000 */
[----:B------:R-:W-:Y:S01]  /*77b0*/  ULDC UR4, c[0x0][0xc] ;  /* 0x0000030000047ab9 */ /* 0x000fe20000000800 */
[----:B------:R-:W-:Y:S01]  /*77c0*/  USHF.L.U32 UR38, UR5, UR37, URZ ;  /* 0x0000002505267299 */ /* 0x000fe2000800063f */
[----:B------:R-:W1:Y:S01]  /*77d0*/  S2R R6, SR_TID.X ;  /* 0x0000000000067919 */ /* 0x000e620000002100 */
[----:B------:R-:W-:Y:S01]  /*77e0*/  UMOV UR6, 0x1 ;  /* 0x0000000100067882 */ /* 0x000fe20000000000 */
[----:B------:R-:W-:Y:S01]  /*77f0*/  ULDC UR5, c[0x0][0x10] ;  /* 0x0000040000057ab9 */ /* 0x000fe20000000800 */
[----:B------:R-:W-:Y:S01]  /*7800*/  USHF.L.U32 UR37, UR6, UR37, URZ ;  /* 0x0000002506257299 */ /* 0x000fe2000800063f */
[----:B------:R-:W-:Y:S01]  /*7810*/  BSSY B7, `(.L_x_171) ;  /* 0x00001ad000077945 */ /* 0x000fe20003800000 */
[----:B------:R-:W-:Y:S01]  /*7820*/  UIMAD.WIDE.U32 UR4, UR4, UR5, URZ ;  /* 0x00000005040472a5 */ /* 0x000fe2000f8e003f */
[----:B------:R-:W-:Y:S01]  /*7830*/  ULDC UR6, c[0x0][0x14] ;  /* 0x0000050000067ab9 */ /* 0x000fe20000000800 */
[----:B------:R-:W-:-:S02]  /*7840*/  UIADD3 UR39, UR39, -0x1, URZ ;  /* 0xffffffff27277890 */ /* 0x000fc4000fffe03f */
[----:B------:R-:W-:Y:S02]  /*7850*/  UIMAD.WIDE.U32 UR54, UR4, UR6, URZ ;  /* 0x00000006043672a5 */ /* 0x000fe4000f8e003f */
[----:B------:R-:W-:Y:S02]  /*7860*/  UIMAD UR45, UR5, UR6, URZ ;  /* 0x00000006052d72a4 */ /* 0x000fe4000f8e023f */
[----:B------:R-:W-:Y:S02]  /*7870*/  ULOP3.LUT UR38, URZ, UR38, URZ, 0x33, !UPT ;  /* 0x000000263f267292 */ /* 0x000fe4000f8e333f */
[----:B------:R-:W-:Y:S01]  /*7880*/  UIADD3 UR45, UR55, UR45, URZ ;  /* 0x0000002d372d7290 */ /* 0x000fe2000fffe03f */
[----:B0-----:R-:W-:Y:S01]  /*7890*/  VIADD R0, R0, 0x1f ;  /* 0x0000001f00007836 */ /* 0x001fe20000000000 */
[----:B------:R-:W-:-:S04]  /*78a0*/  ULDC.64 UR46, c[0x0][0x198] ;  /* 0x00006600002e7ab9 */ /* 0x000fc80000000a00 */
[----:B------:R-:W-:-:S04]  /*78b0*/  SHF.R.S32.HI R3, RZ, 0x1f, R0 ;  /* 0x0000001fff037819 */ /* 0x000fc80000011400 */
[----:B------:R-:W-:Y:S01]  /*78c0*/  LEA.HI R3, R3, R0, RZ, 0x5 ;  /* 0x0000000003037211 */ /* 0x000fe200078f28ff */
[----:B------:R-:W-:Y:S01]  /*78d0*/  IMAD.MOV.U32 R0, RZ, RZ, 0x1 ;  /* 0x00000001ff007424 */ /* 0x000fe200078e00ff */
[C---:B-1----:R-:W-:Y:S02]  /*78e0*/  LOP3.LUT P1, RZ, R6.reuse, 0x7f, RZ, 0xc0, !PT ;  /* 0x0000007f06ff7812 */ /* 0x042fe4000782c0ff */
[----:B------:R-:W-:-:S04]  /*78f0*/  LOP3.LUT P0, RZ, R6, 0x1f, RZ, 0xc0, !PT ;  /* 0x0000001f06ff7812 */ /* 0x000fc8000780c0ff */
[----:B------:R-:W-:Y:S02]  /*7900*/  PLOP3.LUT P0, PT, P0, P1, PT, 0x8a, 0x0 ;  /* 0x000000000000781c */ /* 0x000fe40000703172 */
[----:B--2---:R-:W-:Y:S02]  /*7910*/  LOP3.LUT R2, R2, 0x2, RZ, 0xfc, !PT ;  /* 0x0000000202027812 */ /* 0x004fe400078efcff */
[----:B---3--:R-:W-:-:S03]  /*7920*/  LOP3.LUT R4, R4, 0xfffffffd, RZ, 0xc0, !PT ;  /* 0xfffffffd04047812 */ /* 0x008fc600078ec0ff */
[----:B------:R0:W-:Y:S01]  /*7930*/  STL [R1+0x10], R2 ;  /* 0x0000100201007387 */ /* 0x0001e20000100800 */
[----:B------:R-:W-:-:S04]  /*7940*/  @P1 LOP3.LUT R4, R4, 0x2, RZ, 0xfc, !PT ;  /* 0x0000000204041812 */ /* 0x000fc800078efcff */
[----:B------:R-:W-:Y:S02]  /*7950*/  LOP3.LUT R4, R4, 0xfffffffe, RZ, 0xc0, !PT ;  /* 0xfffffffe04047812 */ /* 0x000fe400078ec0ff */
[--C-:B0-----:R-:W-:Y:S02]  /*7960*/  SHF.R.S32.HI R2, RZ, 0x5, R3.reuse ;  /* 0x00000005ff027819 */ /* 0x101fe40000011403 */
[----:B------:R-:W-:Y:S02]  /*7970*/  @P0 LOP3.LUT R4, R4, 0x1, RZ, 0xfc, !PT ;  /* 0x0000000104040812 */ /* 0x000fe400078efcff */
[----:B------:R-:W-:Y:S01]  /*7980*/  PRMT R3, R0, 0x7610, R3 ;  /* 0x0000761000037816 */ /* 0x000fe20000000003 */
[----:B------:R-:W-:Y:S02]  /*7990*/  VIADD R0, R2, 0x1 ;  /* 0x0000000102007836 */ /* 0x000fe40000000000 */
[----:B------:R0:W-:Y:S04]  /*79a0*/  STL [R1+0xc], R4 ;  /* 0x00000c0401007387 */ /* 0x0001e80000100800 */
[----:B------:R1:W-:Y:S01]  /*79b0*/  STL [R1+0x28], R2 ;  /* 0x0000280201007387 */ /* 0x0003e20000100800 */
[----:B0-----:R-:W-:-:S05]  /*79c0*/  IMAD.MOV.U32 R4, RZ, RZ, 0x1 ;  /* 0x00000001ff047424 */ /* 0x001fca00078e00ff */
[----:B------:R1:W-:Y:S04]  /*79d0*/  STL [R1+0x24], R4 ;  /* 0x0000240401007387 */ /* 0x0003e80000100800 */
[----:B------:R1:W-:Y:S04]  /*79e0*/  STL [R1+0x2c], RZ ;  /* 0x00002cff01007387 */ /* 0x0003e80000100800 */
[----:B------:R1:W-:Y:S04]  /*79f0*/  STL.S16 [R1+0x30], R3 ;  /* 0x0000300301007387 */ /* 0x0003e80000100600 */
[----:B------:R1:W-:Y:S02]  /*7a00*/  STL [R1+0x34], R0 ;  /* 0x0000340001007387 */ /* 0x0003e40000100800 */
.L_x_185:
[----:B------:R-:W-:-:S03]  /*7a10*/  UMOV UR4, 0xffffffff ;  /* 0xffffffff00047882 */ /* 0x000fc60000000000 */
[----:B-1----:R-:W-:Y:S05]  /*7a20*/  BRA.DIV UR4, `(.L_x_172) ;  /* 0x0000001e04787947 */ /* 0x002fea000b800000 */
[----:B------:R-:W-:-:S13]  /*7a30*/  ELECT P6, URZ, PT ;  /* 0x00000000003f782f */ /* 0x000fda00038c0000 */
.L_x_199:
[----:B------:R-:W-:Y:S04]  /*7a40*/  BSSY B6, `(.L_x_173) ;  /* 0x0000108000067945 */ /* 0x000fe80003800000 */
[----:B------:R-:W-:Y:S05]  /*7a50*/  @!P6 BRA `(.L_x_174) ;  /* 0x000000100018e947 */ /* 0x000fea0003800000 */
[----:B-1----:R-:W0:Y:S01]  /*7a60*/  S2R R3, SR_CgaCtaId ;  /* 0x0000000000037919 */ /* 0x002e220000008800 */
[----:B------:R-:W-:-:S04]  /*7a70*/  MOV R0, 0x400 ;  /* 0x0000040000007802 */ /* 0x000fc80000000f00 */
[----:B0-----:R-:W-:-:S05]  /*7a80*/  LEA R18, R3, R0, 0x18 ;  /* 0x0000000003127211 */ /* 0x001fca00078ec0ff */
[----:B------:R0:W-:Y:S01]  /*7a90*/  STL [R1+0x20], R18 ;  /* 0x0000201201007387 */ /* 0x0001e20000100800 */
[----:B------:R-:W-:-:S05]  /*7aa0*/  VIADD R0, R18, 0x800 ;  /* 0x0000080012007836 */ /* 0x000fca0000000000 */
[----:B------:R-:W-:-:S13]  /*7ab0*/  LOP3.LUT P0, RZ, R0, 0x9f, RZ, 0xc0, !PT ;  /* 0x0000009f00ff7812 */ /* 0x000fda000780c0ff */
[----:B0-----:R-:W-:Y:S05]  /*7ac0*/  @!P0 BRA `(.L_x_175) ;  /* 0x0000000000408947 */ /* 0x001fea0003800000 */
[----:B------:R-:W-:Y:S01]  /*7ad0*/  MOV R2, 0x0 ;  /* 0x0000000000027802 */ /* 0x000fe20000000f00 */
[----:B------:R-:W-:Y:S01]  /*7ae0*/  ULDC.64 UR4, c[0x4][0x70] ;  /* 0x01001c0000047ab9 */ /* 0x000fe20000000a00 */
[----:B------:R-:W-:Y:S01]  /*7af0*/  ULDC.64 UR6, c[0x4][0x8] ;  /* 0x0100020000067ab9 */ /* 0x000fe20000000a00 */
[----:B------:R-:W-:Y:S01]  /*7b00*/  IMAD.U32 R4, RZ, RZ, UR4 ;  /* 0x00000004ff047e24 */ /* 0x000fe2000f8e00ff */
[----:B------:R-:W-:Y:S01]  /*7b10*/  MOV R8, 0x70 ;  /* 0x0000007000087802 */ /* 0x000fe20000000f00 */
[----:B------:R-:W-:Y:S01]  /*7b20*/  IMAD.U32 R5, RZ, RZ, UR5 ;  /* 0x00000005ff057e24 */ /* 0x000fe2000f8e00ff */
[----:B------:R-:W0:Y:S01]  /*7b30*/  LDC.64 R2, c[0x4][R2] ;  /* 0x0100000002027b82 */ /* 0x000e220000000a00 */
[----:B------:R-:W-:Y:S01]  /*7b40*/  ULDC.64 UR4, c[0x4][0x78] ;  /* 0x01001e0000047ab9 */ /* 0x000fe20000000a00 */
[----:B------:R-:W-:Y:S02]  /*7b50*/  IMAD.U32 R10, RZ, RZ, UR6 ;  /* 0x00000006ff0a7e24 */ /* 0x000fe4000f8e00ff */
[----:B------:R-:W-:-:S02]  /*7b60*/  IMAD.U32 R6, RZ, RZ, UR4 ;  /* 0x00000004ff067e24 */ /* 0x000fc4000f8e00ff */
[----:B------:R-:W-:Y:S02]  /*7b70*/  IMAD.U32 R7, RZ, RZ, UR5 ;  /* 0x00000005ff077e24 */ /* 0x000fe4000f8e00ff */
[----:B------:R-:W-:Y:S02]  /*7b80*/  IMAD.U32 R11, RZ, RZ, UR7 ;  /* 0x00000007ff0b7e24 */ /* 0x000fe4000f8e00ff */
[----:B------:R-:W-:Y:S02]  /*7b90*/  IMAD.MOV.U32 R12, RZ, RZ, 0x1 ;  /* 0x00000001ff0c7424 */ /* 0x000fe400078e00ff */
[----:B------:R-:W-:-:S07]  /*7ba0*/  IMAD.MOV.U32 R13, RZ, RZ, RZ ;  /* 0x000000ffff0d7224 */ /* 0x000fce00078e00ff */
[----:B------:R-:W-:-:S07]  /*7bb0*/  LEPC R20, `(.L_x_175) ;  /* 0x000000001014794e */ /* 0x000fce0000000000 */
[----:B0-----:R-:W-:Y:S05]  /*7bc0*/  CALL.ABS.NOINC R2 ;  /* 0x0000000002007343 */ /* 0x001fea0003c00000 */
.L_x_175:
[----:B------:R-:W-:-:S05]  /*7bd0*/  VIADD R0, R18, 0x28800 ;  /* 0x0002880012007836 */ /* 0x000fca0000000000 */
[----:B------:R-:W-:-:S13]  /*7be0*/  LOP3.LUT P0, RZ, R0, 0x3ff, RZ, 0xc0, !PT ;  /* 0x000003ff00ff7812 */ /* 0x000fda000780c0ff */
[----:B------:R-:W-:Y:S05]  /*7bf0*/  @!P0 BRA `(.L_x_176) ;  /* 0x0000000000408947 */ /* 0x000fea0003800000 */
[----:B------:R-:W-:Y:S01]  /*7c00*/  MOV R2, 0x0 ;  /* 0x0000000000027802 */ /* 0x000fe20000000f00 */
[----:B------:R-:W-:Y:S01]  /*7c10*/  ULDC.64 UR4, c[0x4][0x70] ;  /* 0x01001c0000047ab9 */ /* 0x000fe20000000a00 */
[----:B------:R-:W-:Y:S01]  /*7c20*/  ULDC.64 UR6, c[0x4][0x10] ;  /* 0x0100040000067ab9 */ /* 0x000fe20000000a00 */
[----:B------:R-:W-:Y:S02]  /*7c30*/  IMAD.U32 R4, RZ, RZ, UR4 ;  /* 0x00000004ff047e24 */ /* 0x000fe4000f8e00ff */
        /* <DEDUP_REMOVED lines=8> */
[----:B------:R-:W-:Y:S02]  /*7cc0*/  IMAD.MOV.U32 R12, RZ, RZ, 0x1 ;  /* 0x00000001ff0c7424 */ /* 0x000fe400078e00ff */
[----:B------:R-:W-:-:S07]  /*7cd0*/  IMAD.MOV.U32 R13, RZ, RZ, RZ ;  /* 0x000000ffff0d7224 */ /* 0x000fce00078e00ff */
[----:B------:R-:W-:-:S07]  /*7ce0*/  LEPC R20, `(.L_x_176) ;  /* 0x000000001014794e */ /* 0x000fce0000000000 */
[----:B0-----:R-:W-:Y:S05]  /*7cf0*/  CALL.ABS.NOINC R2 ;  /* 0x0000000002007343 */ /* 0x001fea0003c00000 */
.L_x_176:
[----:B------:R-:W0:Y:S02]  /*7d00*/  LDC R0, c[0x0][0x28c] ;  /* 0x0000a300ff007b82 */ /* 0x000e240000000800 */
[----:B0-----:R-:W-:-:S13]  /*7d10*/  ISETP.GE.AND P0, PT, R0, 0x1, PT ;  /* 0x000000010000780c */ /* 0x001fda0003f06270 */
[----:B------:R-:W-:Y:S05]  /*7d20*/  @!P0 BRA `(.L_x_174) ;  /* 0x0000000c00648947 */ /* 0x000fea0003800000 */
[----:B------:R-:W-:Y:S01]  /*7d30*/  SHF.L.U32 R0, R17, 0x8, RZ ;  /* 0x0000000811007819 */ /* 0x000fe200000006ff */
[----:B------:R0:W5:Y:S01]  /*7d40*/  LDL R4, [R1+0x34] ;  /* 0x0000340001047983 */ /* 0x0001620000100800 */
[----:B------:R-:W-:Y:S02]  /*7d50*/  IMAD.SHL.U32 R2, R16, 0x40, RZ ;  /* 0x0000004010027824 */ /* 0x000fe400078e00ff */
[----:B------:R-:W-:Y:S01]  /*7d60*/  IMAD.MOV.U32 R3, RZ, RZ, RZ ;  /* 0x000000ffff037224 */ /* 0x000fe200078e00ff */
[----:B------:R0:W5:Y:S01]  /*7d70*/  LDL R5, [R1+0x24] ;  /* 0x0000240001057983 */ /* 0x0001620000100800 */
[C---:B------:R-:W-:Y:S02]  /*7d80*/  VIADD R8, R0.reuse, 0x8 ;  /* 0x0000000800087836 */ /* 0x040fe40000000000 */
[C---:B------:R-:W-:Y:S01]  /*7d90*/  VIADD R9, R0.reuse, 0x10 ;  /* 0x0000001000097836 */ /* 0x040fe20000000000 */
[----:B------:R0:W5:Y:S01]  /*7da0*/  LDL R6, [R1+0x2c] ;  /* 0x00002c0001067983 */ /* 0x0001620000100800 */
[C---:B------:R-:W-:Y:S01]  /*7db0*/  VIADD R7, R0.reuse, 0x18 ;  /* 0x0000001800077836 */ /* 0x040fe20000000000 */
[----:B------:R-:W-:-:S02]  /*7dc0*/  IADD3 R15, R0, 0x58, RZ ;  /* 0x00000058000f7810 */ /* 0x000fc40007ffe0ff */
[----:B------:R1:W-:Y:S01]  /*7dd0*/  STL [R1+0x4], R8 ;  /* 0x0000040801007387 */ /* 0x0003e20000100800 */
[C---:B------:R-:W-:Y:S01]  /*7de0*/  VIADD R10, R0.reuse, 0x30 ;  /* 0x00000030000a7836 */ /* 0x040fe20000000000 */
[C---:B------:R-:W-:Y:S01]  /*7df0*/  IADD3 R28, R0.reuse, 0xc0, RZ ;  /* 0x000000c0001c7810 */ /* 0x040fe20007ffe0ff */
[C---:B------:R-:W-:Y:S01]  /*7e00*/  VIADD R11, R0.reuse, 0x38 ;  /* 0x00000038000b7836 */ /* 0x040fe20000000000 */
[----:B------:R2:W-:Y:S01]  /*7e10*/  STL [R1], R9 ;  /* 0x0000000901007387 */ /* 0x0005e20000100800 */
[C---:B------:R-:W-:Y:S02]  /*7e20*/  VIADD R12, R0.reuse, 0x40 ;  /* 0x00000040000c7836 */ /* 0x040fe40000000000 */
[C---:B------:R-:W-:Y:S02]  /*7e30*/  VIADD R13, R0.reuse, 0x48 ;  /* 0x00000048000d7836 */ /* 0x040fe40000000000 */
[C---:B------:R-:W-:Y:S02]  /*7e40*/  VIADD R14, R0.reuse, 0x50 ;  /* 0x00000050000e7836 */ /* 0x040fe40000000000 */
[----:B-1----:R-:W-:-:S02]  /*7e50*/  VIADD R8, R0, 0x20 ;  /* 0x0000002000087836 */ /* 0x002fc40000000000 */
[C---:B------:R-:W-:Y:S02]  /*7e60*/  VIADD R16, R0.reuse, 0x60 ;  /* 0x0000006000107836 */ /* 0x040fe40000000000 */
[C---:B--2---:R-:W-:Y:S02]  /*7e70*/  VIADD R9, R0.reuse, 0x28 ;  /* 0x0000002800097836 */ /* 0x044fe40000000000 */
[C---:B------:R-:W-:Y:S02]  /*7e80*/  VIADD R17, R0.reuse, 0x68 ;  /* 0x0000006800117836 */ /* 0x040fe40000000000 */
[C---:B------:R-:W-:Y:S02]  /*7e90*/  VIADD R18, R0.reuse, 0x70 ;  /* 0x0000007000127836 */ /* 0x040fe40000000000 */
[C---:B------:R-:W-:Y:S02]  /*7ea0*/  VIADD R19, R0.reuse, 0x78 ;  /* 0x0000007800137836 */ /* 0x040fe40000000000 */
[----:B------:R-:W-:-:S02]  /*7eb0*/  VIADD R20, R0, 0x80 ;  /* 0x0000008000147836 */ /* 0x000fc40000000000 */
[C---:B------:R-:W-:Y:S02]  /*7ec0*/  VIADD R21, R0.reuse, 0x88 ;  /* 0x0000008800157836 */ /* 0x040fe40000000000 */
[C---:B------:R-:W-:Y:S02]  /*7ed0*/  VIADD R22, R0.reuse, 0x90 ;  /* 0x0000009000167836 */ /* 0x040fe40000000000 */
        /* <DEDUP_REMOVED lines=11> */
[----:B0-----:R-:W-:-:S07]  /*7f90*/  VIADD R35, R0, 0xf8 ;  /* 0x000000f800237836 */ /* 0x001fce0000000000 */
.L_x_180:
[----:B------:R0:W-:Y:S04]  /*7fa0*/  STL [R1+0x38], R0 ;  /* 0x0000380001007387 */ /* 0x0001e80000100800 */
[----:B0-----:R-:W2:Y:S01]  /*7fb0*/  LDL R0, [R1+0x20] ;  /* 0x0000200001007983 */ /* 0x001ea20000100800 */
[----:B-----5:R-:W-:Y:S01]  /*7fc0*/  SHF.L.U32 R37, R5, 0x1f, RZ ;  /* 0x0000001f05257819 */ /* 0x020fe200000006ff */
[----:B--2---:R-:W-:Y:S02]  /*7fd0*/  IMAD R36, R6, 0x8, R0 ;  /* 0x0000000806247824 */ /* 0x004fe400078e0200 */
[----:B------:R0:W5:Y:S02]  /*7fe0*/  LDL.LU R0, [R1+0x38] ;  /* 0x0000380001007983 */ /* 0x0001640000300800 */
[----:B------:R-:W1:Y:S02]  /*7ff0*/  SYNCS.PHASECHK.TRANS64.TRYWAIT P0, [R36+URZ+0x28], R37 ;  /* 0x00002825240075a7 */ /* 0x000e64000800017f */
[----:B01----:R-:W-:Y:S05]  /*8000*/  @!P0 BRA `(.L_x_177) ;  /* 0x0000001800208947 */ /* 0x003fea0003800000 */
.L_x_200:
[----:B------:R1:W-:Y:S04]  /*8010*/  STL [R1+0x3c], R2 ;  /* 0x00003c0201007387 */ /* 0x0003e80000100800 */
[----:B-----5:R2:W-:Y:S01]  /*8020*/  STL [R1+0x38], R0 ;  /* 0x0000380001007387 */ /* 0x0205e20000100800 */
[----:B-1----:R-:W1:Y:S03]  /*8030*/  S2R R2, SR_TID.X ;  /* 0x0000000000027919 */ /* 0x002e660000002100 */
[----:B--2---:R-:W2:Y:S01]  /*8040*/  LDL R0, [R1+0x10] ;  /* 0x0000100001007983 */ /* 0x004ea20000100800 */
[----:B-1----:R-:W-:-:S03]  /*8050*/  LOP3.LUT P0, RZ, R2, 0x7f, RZ, 0xc0, !PT ;  /* 0x0000007f02ff7812 */ /* 0x002fc6000780c0ff */
[----:B------:R1:W5:Y:S10]  /*8060*/  LDL.LU R2, [R1+0x3c] ;  /* 0x00003c0001027983 */ /* 0x0003740000300800 */
[----:B0-----:R-:W0:Y:S02]  /*8070*/  @!P0 LDC R37, c[0x0][0x500] ;  /* 0x00014000ff258b82 */ /* 0x001e240000000800 */
[----:B0-----:R2:W-:Y:S02]  /*8080*/  @!P0 SYNCS.ARRIVE.TRANS64 RZ, [R36+URZ], R37 ;  /* 0x0000002524ff89a7 */ /* 0x0015e4000800003f */
[----:B--2---:R-:W-:-:S02]  /*8090*/  PRMT R37, R0, 0x9910, RZ ;  /* 0x0000991000257816 */ /* 0x004fc400000000ff */
[----:B------:R1:W5:Y:S02]  /*80a0*/  LDL.LU R0, [R1+0x38] ;  /* 0x0000380001007983 */ /* 0x0003640000300800 */
[----:B------:R-:W-:-:S13]  /*80b0*/  ISETP.NE.AND P0, PT, R37, 0x2, PT ;  /* 0x000000022500780c */ /* 0x000fda0003f05270 */
[----:B-1----:R-:W-:Y:S05]  /*80c0*/  @P0 BRA `(.L_x_178) ;  /* 0x0000000000040947 */ /* 0x002fea0003800000 */
[----:B------:R-:W-:Y:S01]  /*80d0*/  BPT.TRAP 0x1 ;  /* 0x000000040000795c */ /* 0x000fe20000300000 */
.L_x_178:
[----:B-----5:R0:W-:Y:S04]  /*80e0*/  STL [R1+0x38], R0 ;  /* 0x0000380001007387 */ /* 0x0201e80000100800 */
[----:B0-----:R-:W2:Y:S02]  /*80f0*/  LDL R0, [R1+0xc] ;  /* 0x00000c0001007983 */ /* 0x001ea40000100800 */
[----:B--2---:R-:W-:Y:S02]  /*8100*/  LOP3.LUT P0, RZ, R0, 0x1, RZ, 0xc0, !PT ;  /* 0x0000000100ff7812 */ /* 0x004fe4000780c0ff */
[----:B------:R0:W5:Y:S11]  /*8110*/  LDL.LU R0, [R1+0x38] ;  /* 0x0000380001007983 */ /* 0x0001760000300800 */
[----:B0-----:R-:W-:Y:S05]  /*8120*/  @P0 BRA `(.L_x_179) ;  /* 0x0000000000040947 */ /* 0x001fea0003800000 */
[----:B------:R-:W-:Y:S01]  /*8130*/  BPT.TRAP 0x1 ;  /* 0x000000040000795c */ /* 0x000fe20000300000 */
.L_x_179:
[----:B------:R0:W-:Y:S04]  /*8140*/  STL [R1+0x44], R35 ;  /* 0x0000442301007387 */ /* 0x0001e80000100800 */
[----:B0-----:R-:W2:Y:S04]  /*8150*/  LDL R35, [R1+0x20] ;  /* 0x0000200001237983 */ /* 0x001ea80000100800 */
[----:B------:R0:W-:Y:S04]  /*8160*/  STL [R1+0x40], R2 ;  /* 0x0000400201007387 */ /* 0x0001e80000100800 */
[----:B0-----:R-:W3:Y:S04]  /*8170*/  LDL R2, [R1+0x8] ;  /* 0x0000080001027983 */ /* 0x001ee80000100800 */
[----:B------:R0:W-:Y:S04]  /*8180*/  STL [R1+0x3c], R4 ;  /* 0x00003c0401007387 */ /* 0x0001e80000100800 */
[----:B0-----:R-:W4:Y:S04]  /*8190*/  LDL R4, [R1+0x4] ;  /* 0x0000040001047983 */ /* 0x001f280000100800 */
[----:B------:R0:W-:Y:S04]  /*81a0*/  STL [R1+0x38], R5 ;  /* 0x0000380501007387 */ /* 0x0001e80000100800 */
[----:B0-----:R-:W4:Y:S01]  /*81b0*/  LDL R5, [R1] ;  /* 0x0000000001057983 */ /* 0x001f220000100800 */
[----:B------:R-:W-:Y:S01]  /*81c0*/  R2UR UR17, R36 ;  /* 0x00000000241172ca */ /* 0x000fe200000e0000 */
[----:B------:R-:W-:Y:S01]  /*81d0*/  UIADD3 UR14, UP0, UR46, 0xf0, URZ ;  /* 0x000000f02e0e7890 */ /* 0x000fe2000ff1e03f */
[----:B------:R-:W-:-:S02]  /*81e0*/  R2UR UR19, R3 ;  /* 0x00000000031372ca */ /* 0x000fc400000e0000 */
[----:B-----5:R-:W-:Y:S01]  /*81f0*/  R2UR UR18, R0 ;  /* 0x00000000001272ca */ /* 0x020fe200000e0000 */
[----:B------:R-:W-:Y:S01]  /*8200*/  UIADD3.X UR15, URZ, UR47, URZ, UP0, !UPT ;  /* 0x0000002f3f0f7290 */ /* 0x000fe200087fe43f */
[----:B------:R-:W-:Y:S01]  /*8210*/  UMOV UR6, 0x0 ;  /* 0x0000000000067882 */ /* 0x000fe20000000000 */
[----:B------:R-:W-:Y:S01]  /*8220*/  UMOV UR7, 0x10000000 ;  /* 0x1000000000077882 */ /* 0x000fe20000000000 */
[----:B------:R-:W-:Y:S02]  /*8230*/  R2UR UR26, R7 ;  /* 0x00000000071a72ca */ /* 0x000fe400000e0000 */
[----:B------:R-:W-:Y:S01]  /*8240*/  R2UR UR10, R9 ;  /* 0x00000000090a72ca */ /* 0x000fe200000e0000 */
[----:B--2---:R-:W-:-:S05]  /*8250*/  IMAD R36, R6, 0x8000, R35 ;  /* 0x0000800006247824 */ /* 0x004fca00078e0223 */
[----:B------:R-:W-:Y:S01]  /*8260*/  R2UR UR5, R36 ;  /* 0x00000000240572ca */ /* 0x000fe200000e0000 */
[----:B------:R-:W-:Y:S02]  /*8270*/  IMAD R36, R6, 0x2000, R35 ;  /* 0x0000200006247824 */ /* 0x000fe400078e0223 */
[----:B------:R-:W2:Y:S01]  /*8280*/  LDL.LU R35, [R1+0x44] ;  /* 0x0000440001237983 */ /* 0x000ea20000300800 */
[----:B---3--:R-:W-:-:S03]  /*8290*/  R2UR UR20, R2 ;  /* 0x00000000021472ca */ /* 0x008fc600000e0000 */
[----:B------:R-:W3:Y:S01]  /*82a0*/  LDL.LU R2, [R1+0x40] ;  /* 0x0000400001027983 */ /* 0x000ee20000300800 */
[----:B----4-:R-:W-:-:S03]  /*82b0*/  R2UR UR50, R4 ;  /* 0x00000000043272ca */ /* 0x010fc600000e0000 */
[----:B------:R-:W4:Y:S01]  /*82c0*/  LDL.LU R4, [R1+0x3c] ;  /* 0x00003c0001047983 */ /* 0x000f220000300800 */
[----:B------:R-:W-:-:S03]  /*82d0*/  R2UR UR34, R5 ;  /* 0x00000000052272ca */ /* 0x000fc600000e0000 */
[----:B------:R-:W3:Y:S01]  /*82e0*/  LDL.LU R5, [R1+0x38] ;  /* 0x0000380001057983 */ /* 0x000ee20000300800 */
[----:B------:R-:W-:Y:S01]  /*82f0*/  UIADD3 UR16, UR5, 0x800, URZ ;  /* 0x0000080005107890 */ /* 0x000fe2000fffe03f */
[----:B------:R-:W-:Y:S01]  /*8300*/  R2UR UR42, R10 ;  /* 0x000000000a2a72ca */ /* 0x000fe200000e0000 */
[----:B------:R-:W-:Y:S01]  /*8310*/  UIADD3 UR48, UR5, 0xc00, URZ ;  /* 0x00000c0005307890 */ /* 0x000fe2000fffe03f */
[----:B------:R-:W-:Y:S01]  /*8320*/  R2UR UR58, R25 ;  /* 0x00000000193a72ca */ /* 0x000fe200000e0000 */
[----:B------:R-:W-:Y:S01]  /*8330*/  UIADD3 UR32, UR5, 0x1000, URZ ;  /* 0x0000100005207890 */ /* 0x000fe2000fffe03f */
[----:B------:R-:W-:-:S04]  /*8340*/  R2UR UR4, R36 ;  /* 0x00000000240472ca */ /* 0x000fc800000e0000 */
[----:B------:R0:W-:Y:S01]  /*8350*/  UTMALDG.3D [UR16], [UR14], desc[UR6] ;  /* 0x000006100e0075b4 */ /* 0x0001e20008011000 */
[----:B------:R-:W-:Y:S02]  /*8360*/  UIADD3 UR24, UR5, 0x1400, URZ ;  /* 0x0000140005187890 */ /* 0x000fe4000fffe03f */
[----:B------:R-:W-:Y:S01]  /*8370*/  UIADD3 UR8, UR5, 0x1c00, URZ ;  /* 0x00001c0005087890 */ /* 0x000fe2000fffe03f */
[----:B------:R-:W-:Y:S01]  /*8380*/  UMOV UR49, UR17 ;  /* 0x0000001100317c82 */ /* 0x000fe20008000000 */
[----:B------:R-:W-:Y:S01]  /*8390*/  UMOV UR51, UR19 ;  /* 0x0000001300337c82 */ /* 0x000fe20008000000 */
[----:B------:R-:W-:Y:S01]  /*83a0*/  UMOV UR52, UR20 ;  /* 0x0000001400347c82 */ /* 0x000fe20008000000 */
[----:B------:R-:W-:Y:S01]  /*83b0*/  UMOV UR33, UR17 ;  /* 0x0000001100217c82 */ /* 0x000fe20008000000 */
[----:B------:R-:W-:Y:S01]  /*83c0*/  UMOV UR35, UR19 ;  /* 0x0000001300237c82 */ /* 0x000fe20008000000 */
[----:B------:R-:W-:Y:S01]  /*83d0*/  UMOV UR36, UR20 ;  /* 0x0000001400247c82 */ /* 0x000fe20008000000 */
[----:B------:R-:W-:Y:S01]  /*83e0*/  UTMALDG.3D [UR48], [UR14], desc[UR6] ;  /* 0x000006300e0075b4 */ /* 0x000fe20008011000 */
[----:B------:R-:W-:Y:S01]  /*83f0*/  UMOV UR25, UR17 ;  /* 0x0000001100197c82 */ /* 0x000fe20008000000 */
[----:B------:R-:W-:Y:S01]  /*8400*/  UMOV UR27, UR19 ;  /* 0x00000013001b7c82 */ /* 0x000fe20008000000 */
[----:B------:R-:W-:Y:S01]  /*8410*/  UMOV UR28, UR20 ;  /* 0x00000014001c7c82 */ /* 0x000fe20008000000 */
[----:B------:R-:W-:Y:S01]  /*8420*/  UMOV UR9, UR17 ;  /* 0x0000001100097c82 */ /* 0x000fe20008000000 */
[----:B------:R-:W-:Y:S01]  /*8430*/  UMOV UR11, UR19 ;  /* 0x00000013000b7c82 */ /* 0x000fe20008000000 */
[----:B------:R-:W-:Y:S01]  /*8440*/  UMOV UR12, UR20 ;  /* 0x00000014000c7c82 */ /* 0x000fe20008000000 */
[----:B------:R1:W-:Y:S01]  /*8450*/  UTMALDG.3D [UR32], [UR14], desc[UR6] ;  /* 0x000006200e0075b4 */ /* 0x0003e20008011000 */
[----:B0-----:R-:W-:Y:S01]  /*8460*/  R2UR UR18, R8 ;  /* 0x00000000081272ca */ /* 0x001fe200000e0000 */
[----:B------:R-:W-:Y:S01]  /*8470*/  UIADD3 UR16, UR5, 0x1800, URZ ;  /* 0x0000180005107890 */ /* 0x000fe2000fffe03f */
[----:B------:R0:W-:Y:S01]  /*8480*/  UTMALDG.3D [UR24], [UR14], desc[UR6] ;  /* 0x000006180e0075b4 */ /* 0x0001e20008011000 */
[----:B------:R-:W-:-:S10]  /*8490*/  UIADD3 UR40, UR5, 0x2000, URZ ;  /* 0x0000200005287890 */ /* 0x000fd4000fffe03f */
[----:B------:R0:W-:Y:S01]  /*84a0*/  UTMALDG.3D [UR16], [UR14], desc[UR6] ;  /* 0x000006100e0075b4 */ /* 0x0001e20008011000 */
[----:B-1----:R-:W-:Y:S01]  /*84b0*/  R2UR UR34, R11 ;  /* 0x000000000b2272ca */ /* 0x002fe200000e0000 */
[----:B------:R1:W-:Y:S01]  /*84c0*/  UTMALDG.3D [UR8], [UR14], desc[UR6] ;  /* 0x000006080e0075b4 */ /* 0x0003e20008011000 */
[----:B------:R-:W-:Y:S01]  /*84d0*/  UIADD3 UR32, UR5, 0x2400, URZ ;  /* 0x0000240005207890 */ /* 0x000fe2000fffe03f */
[----:B0-----:R-:W-:Y:S01]  /*84e0*/  R2UR UR26, R12 ;  /* 0x000000000c1a72ca */ /* 0x001fe200000e0000 */
[----:B------:R-:W-:Y:S01]  /*84f0*/  UIADD3 UR24, UR5, 0x2800, URZ ;  /* 0x0000280005187890 */ /* 0x000fe2000fffe03f */
[----:B------:R-:W-:Y:S01]  /*8500*/  R2UR UR18, R13 ;  /* 0x000000000d1272ca */ /* 0x000fe200000e0000 */
[----:B------:R-:W-:Y:S01]  /*8510*/  UIADD3 UR16, UR5, 0x2c00, URZ ;  /* 0x00002c0005107890 */ /* 0x000fe2000fffe03f */
[----:B-1----:R-:W-:Y:S01]  /*8520*/  R2UR UR10, R14 ;  /* 0x000000000e0a72ca */ /* 0x002fe200000e0000 */
[----:B------:R-:W-:Y:S01]  /*8530*/  UIADD3 UR8, UR5, 0x3000, URZ ;  /* 0x0000300005087890 */ /* 0x000fe2000fffe03f */
[----:B------:R-:W-:Y:S01]  /*8540*/  UMOV UR41, UR17 ;  /* 0x0000001100297c82 */ /* 0x000fe20008000000 */
[----:B------:R-:W-:Y:S01]  /*8550*/  UMOV UR43, UR19 ;  /* 0x00000013002b7c82 */ /* 0x000fe20008000000 */
[----:B------:R-:W-:Y:S01]  /*8560*/  UMOV UR44, UR20 ;  /* 0x00000014002c7c82 */ /* 0x000fe20008000000 */
[----:B------:R-:W-:Y:S01]  /*8570*/  R2UR UR50, R15 ;  /* 0x000000000f3272ca */ /* 0x000fe200000e0000 */
[----:B------:R-:W-:Y:S01]  /*8580*/  UTMALDG.3D [UR40], [UR14], desc[UR6] ;  /* 0x000006280e0075b4 */ /* 0x000fe20008011000 */
[----:B------:R-:W-:Y:S01]  /*8590*/  UIADD3 UR48, UR5, 0x3400, URZ ;  /* 0x0000340005307890 */ /* 0x000fe2000fffe03f */
[----:B------:R0:W-:Y:S01]  /*85a0*/  UTMALDG.3D [UR32], [UR14], desc[UR6] ;  /* 0x000006200e0075b4 */ /* 0x0001e20008011000 */
[----:B------:R1:W-:Y:S02]  /*85b0*/  UTMALDG.3D [UR24], [UR14], desc[UR6] ;  /* 0x000006180e0075b4 */ /* 0x0003e40008011000 */
[----:B------:R1:W-:Y:S01]  /*85c0*/  UTMALDG.3D [UR16], [UR14], desc[UR6] ;  /* 0x000006100e0075b4 */ /* 0x0003e20008011000 */
[----:B0-----:R-:W-:Y:S01]  /*85d0*/  R2UR UR34, R16 ;  /* 0x00000000102272ca */ /* 0x001fe200000e0000 */
[----:B------:R0:W-:Y:S01]  /*85e0*/  UTMALDG.3D [UR8], [UR14], desc[UR6] ;  /* 0x000006080e0075b4 */ /* 0x0001e20008011000 */
[----:B------:R-:W-:Y:S01]  /*85f0*/  UIADD3 UR32, UR5, 0x3800, URZ ;  /* 0x0000380005207890 */ /* 0x000fe2000fffe03f */
[----:B-1----:R-:W-:Y:S01]  /*8600*/  R2UR UR26, R17 ;  /* 0x00000000111a72ca */ /* 0x002fe200000e0000 */
[----:B------:R-:W-:-:S02]  /*8610*/  UIADD3 UR24, UR5, 0x3c00, URZ ;  /* 0x00003c0005187890 */ /* 0x000fc4000fffe03f */
[----:B------:R-:W-:Y:S01]  /*8620*/  UTMALDG.3D [UR48], [UR14], desc[UR6] ;  /* 0x000006300e0075b4 */ /* 0x000fe20008011000 */
[----:B------:R-:W-:Y:S01]  /*8630*/  R2UR UR18, R18 ;  /* 0x00000000121272ca */ /* 0x000fe200000e0000 */
[----:B------:R-:W-:-:S05]  /*8640*/  UIADD3 UR16, UR5, 0x4000, URZ ;  /* 0x0000400005107890 */ /* 0x000fca000fffe03f */
[----:B------:R1:W-:Y:S01]  /*8650*/  UTMALDG.3D [UR32], [UR14], desc[UR6] ;  /* 0x000006200e0075b4 */ /* 0x0003e20008011000 */
[----:B0-----:R-:W-:Y:S01]  /*8660*/  R2UR UR10, R19 ;  /* 0x00000000130a72ca */ /* 0x001fe200000e0000 */
[----:B------:R-:W-:Y:S01]  /*8670*/  UIADD3 UR8, UR5, 0x4400, URZ ;  /* 0x0000440005087890 */ /* 0x000fe2000fffe03f */
[----:B------:R-:W-:Y:S01]  /*8680*/  R2UR UR42, R20 ;  /* 0x00000000142a72ca */ /* 0x000fe200000e0000 */
[----:B------:R0:W-:Y:S01]  /*8690*/  UTMALDG.3D [UR24], [UR14], desc[UR6] ;  /* 0x000006180e0075b4 */ /* 0x0001e20008011000 */
[----:B------:R-:W-:Y:S02]  /*86a0*/  UIADD3 UR40, UR5, 0x4800, URZ ;  /* 0x0000480005287890 */ /* 0x000fe4000fffe03f */
[----:B------:R0:W-:Y:S01]  /*86b0*/  UTMALDG.3D [UR16], [UR14], desc[UR6] ;  /* 0x000006100e0075b4 */ /* 0x0001e20008011000 */
[----:B-1----:R-:W-:-:S06]  /*86c0*/  R2UR UR34, R21 ;  /* 0x00000000152272ca */ /* 0x002fcc00000e0000 */
[----:B------:R1:W-:Y:S01]  /*86d0*/  UTMALDG.3D [UR8], [UR14], desc[UR6] ;  /* 0x000006080e0075b4 */ /* 0x0003e20008011000 */
[----:B------:R-:W-:Y:S01]  /*86e0*/  UIADD3 UR32, UR5, 0x4c00, URZ ;  /* 0x00004c0005207890 */ /* 0x000fe2000fffe03f */
[----:B0-----:R-:W-:Y:S01]  /*86f0*/  R2UR UR26, R22 ;  /* 0x00000000161a72ca */ /* 0x001fe200000e0000 */
[----:B------:R-:W-:Y:S01]  /*8700*/  UIADD3 UR24, UR5, 0x5000, URZ ;  /* 0x0000500005187890 */ /* 0x000fe2000fffe03f */
[----:B------:R0:W-:Y:S01]  /*8710*/  UTMALDG.3D [UR40], [UR14], desc[UR6] ;  /* 0x000006280e0075b4 */ /* 0x0001e20008011000 */
[----:B------:R-:W-:Y:S01]  /*8720*/  R2UR UR18, R23 ;  /* 0x00000000171272ca */ /* 0x000fe200000e0000 */
[----:B------:R-:W-:Y:S01]  /*8730*/  UIADD3 UR16, UR5, 0x5400, URZ ;  /* 0x0000540005107890 */ /* 0x000fe2000fffe03f */
[----:B------:R-:W-:-:S03]  /*8740*/  R2UR UR50, R26 ;  /* 0x000000001a3272ca */ /* 0x000fc600000e0000 */
[----:B------:R0:W-:Y:S01]  /*8750*/  UTMALDG.3D [UR32], [UR14], desc[UR6] ;  /* 0x000006200e0075b4 */ /* 0x0001e20008011000 */
[----:B-1----:R-:W-:Y:S01]  /*8760*/  R2UR UR10, R24 ;  /* 0x00000000180a72ca */ /* 0x002fe200000e0000 */
[----:B------:R-:W-:-:S03]  /*8770*/  UIADD3 UR8, UR5, 0x5800, URZ ;  /* 0x0000580005087890 */ /* 0x000fc6000fffe03f */
[----:B------:R1:W-:Y:S01]  /*8780*/  UTMALDG.3D [UR24], [UR14], desc[UR6] ;  /* 0x000006180e0075b4 */ /* 0x0003e20008011000 */
[----:B------:R-:W-:Y:S02]  /*8790*/  UIADD3 UR56, UR5, 0x5c00, URZ ;  /* 0x00005c0005387890 */ /* 0x000fe4000fffe03f */
[----:B------:R-:W-:Y:S01]  /*87a0*/  UIADD3 UR48, UR5, 0x6000, URZ ;  /* 0x0000600005307890 */ /* 0x000fe2000fffe03f */
[----:B0-----:R-:W-:Y:S01]  /*87b0*/  R2UR UR42, R27 ;  /* 0x000000001b2a72ca */ /* 0x001fe200000e0000 */
[----:B------:R0:W-:Y:S01]  /*87c0*/  UTMALDG.3D [UR16], [UR14], desc[UR6] ;  /* 0x000006100e0075b4 */ /* 0x0001e20008011000 */
[----:B------:R-:W-:Y:S01]  /*87d0*/  UIADD3 UR40, UR5, 0x6400, URZ ;  /* 0x0000640005287890 */ /* 0x000fe2000fffe03f */
[----:B------:R-:W-:Y:S02]  /*87e0*/  R2UR UR34, R28 ;  /* 0x000000001c2272ca */ /* 0x000fe400000e0000 */
[----:B------:R0:W-:Y:S01]  /*87f0*/  UTMALDG.3D [UR8], [UR14], desc[UR6] ;  /* 0x000006080e0075b4 */ /* 0x0001e20008011000 */
[----:B------:R-:W-:Y:S01]  /*8800*/  UIADD3 UR32, UR5, 0x6800, URZ ;  /* 0x0000680005207890 */ /* 0x000fe2000fffe03f */
[----:B-1----:R-:W-:Y:S01]  /*8810*/  R2UR UR26, R29 ;  /* 0x000000001d1a72ca */ /* 0x002fe200000e0000 */
[----:B------:R-:W-:Y:S01]  /*8820*/  UIADD3 UR24, UR5, 0x6c00, URZ ;  /* 0x00006c0005187890 */ /* 0x000fe2000fffe03f */
[----:B0-----:R-:W-:Y:S01]  /*8830*/  R2UR UR18, R30 ;  /* 0x000000001e1272ca */ /* 0x001fe200000e0000 */
[----:B------:R-:W-:Y:S01]  /*8840*/  UIADD3 UR16, UR5, 0x7000, URZ ;  /* 0x0000700005107890 */ /* 0x000fe2000fffe03f */
[----:B------:R-:W-:Y:S01]  /*8850*/  UMOV UR57, UR17 ;  /* 0x0000001100397c82 */ /* 0x000fe20008000000 */
[----:B------:R-:W-:Y:S01]  /*8860*/  UMOV UR59, UR19 ;  /* 0x00000013003b7c82 */ /* 0x000fe20008000000 */
[----:B------:R-:W-:Y:S01]  /*8870*/  R2UR UR10, R31 ;  /* 0x000000001f0a72ca */ /* 0x000fe200000e0000 */
[----:B------:R-:W-:Y:S01]  /*8880*/  UIADD3 UR8, UR5, 0x7400, URZ ;  /* 0x0000740005087890 */ /* 0x000fe2000fffe03f */
[----:B------:R-:W-:-:S02]  /*8890*/  UMOV UR60, UR20 ;  /* 0x00000014003c7c82 */ /* 0x000fc40008000000 */
[----:B------:R-:W-:Y:S01]  /*88a0*/  UTMALDG.3D [UR56], [UR14], desc[UR6] ;  /* 0x000006380e0075b4 */ /* 0x000fe20008011000 */
[----:B------:R-:W-:Y:S01]  /*88b0*/  UIADD3 UR22, UP0, UR46, 0x1f0, URZ ;  /* 0x000001f02e167890 */ /* 0x000fe2000ff1e03f */
[----:B------:R-:W-:Y:S01]  /*88c0*/  UTMALDG.3D [UR48], [UR14], desc[UR6] ;  /* 0x000006300e0075b4 */ /* 0x000fe20008011000 */
[----:B------:R0:W-:Y:S01]  /*88d0*/  UTMALDG.3D [UR40], [UR14], desc[UR6] ;  /* 0x000006280e0075b4 */ /* 0x0001e20008011000 */
[----:B------:R-:W-:Y:S01]  /*88e0*/  VIADD R6, R6, 0x1 ;  /* 0x0000000106067836 */ /* 0x000fe20000000000 */
[----:B------:R1:W-:Y:S01]  /*88f0*/  UTMALDG.3D [UR32], [UR14], desc[UR6] ;  /* 0x000006200e0075b4 */ /* 0x0003e20008011000 */
[----:B------:R-:W-:Y:S01]  /*8900*/  UIADD3.X UR23, URZ, UR47, URZ, UP0, !UPT ;  /* 0x0000002f3f177290 */ /* 0x000fe200087fe43f */
[----:B------:R4:W-:Y:S01]  /*8910*/  UTMALDG.3D [UR24], [UR14], desc[UR6] ;  /* 0x000006180e0075b4 */ /* 0x0009e20008011000 */
[----:B0-----:R-:W-:Y:S01]  /*8920*/  R2UR UR42, R32 ;  /* 0x00000000202a72ca */ /* 0x001fe200000e0000 */
[----:B------:R2:W-:Y:S01]  /*8930*/  UTMALDG.3D [UR16], [UR14], desc[UR6] ;  /* 0x000006100e0075b4 */ /* 0x0005e20008011000 */
[----:B------:R-:W-:Y:S01]  /*8940*/  UIADD3 UR40, UR5, 0x7800, URZ ;  /* 0x0000780005287890 */ /* 0x000fe2000fffe03f */
[----:B-1----:R-:W-:Y:S01]  /*8950*/  R2UR UR34, R33 ;  /* 0x00000000212272ca */ /* 0x002fe200000e0000 */
[----:B------:R3:W-:Y:S01]  /*8960*/  UTMALDG.3D [UR8], [UR14], desc[UR6] ;  /* 0x000006080e0075b4 */ /* 0x0007e20008011000 */
[----:B----4-:R-:W-:Y:S01]  /*8970*/  VIADD R4, R4, 0xffffffff ;  /* 0xffffffff04047836 */ /* 0x010fe20000000000 */
[----:B------:R-:W-:Y:S01]  /*8980*/  UIADD3 UR32, UR5, 0x7c00, URZ ;  /* 0x00007c0005207890 */ /* 0x000fe2000fffe03f */
[----:B------:R-:W-:Y:S01]  /*8990*/  R2UR UR26, R34 ;  /* 0x00000000221a72ca */ /* 0x000fe200000e0000 */
[----:B------:R-:W-:-:S02]  /*89a0*/  UIADD3 UR24, UR5, 0x8000, URZ ;  /* 0x0000800005187890 */ /* 0x000fc4000fffe03f */
[----:B------:R-:W-:-:S03]  /*89b0*/  ISETP.GT.AND P1, PT, R4, 0x1, PT ;  /* 0x000000010400780c */ /* 0x000fc60003f24270 */
[----:B------:R0:W-:Y:S01]  /*89c0*/  UTMALDG.3D [UR40], [UR14], desc[UR6] ;  /* 0x000006280e0075b4 */ /* 0x0001e20008011000 */
[----:B--2---:R-:W-:Y:S01]  /*89d0*/  R2UR UR18, R35 ;  /* 0x00000000231272ca */ /* 0x004fe200000e0000 */
[----:B------:R-:W-:Y:S01]  /*89e0*/  UIADD3 UR16, UR5, 0x8400, URZ ;  /* 0x0000840005107890 */ /* 0x000fe2000fffe03f */
[----:B------:R-:W-:Y:S01]  /*89f0*/  ISETP.NE.AND P0, PT, R6, 0x5, PT ;  /* 0x000000050600780c */ /* 0x000fe20003f05270 */
[----:B------:R0:W-:Y:S01]  /*8a00*/  UTMALDG.3D [UR32], [UR14], desc[UR6] ;  /* 0x000006200e0075b4 */ /* 0x0001e20008011000 */
[----:B---3--:R-:W-:Y:S01]  /*8a10*/  R2UR UR11, R2 ;  /* 0x00000000020b72ca */ /* 0x008fe200000e0000 */
[----:B------:R-:W-:Y:S01]  /*8a20*/  UIADD3 UR8, UR4, 0x28800, URZ ;  /* 0x0002880004087890 */ /* 0x000fe2000fffe03f */
[----:B------:R-:W-:Y:S01]  /*8a30*/  SEL R36, RZ, 0x1, P0 ;  /* 0x00000001ff247807 */ /* 0x000fe20000000000 */
[----:B------:R0:W-:Y:S01]  /*8a40*/  UTMALDG.3D [UR24], [UR14], desc[UR6] ;  /* 0x000006180e0075b4 */ /* 0x0001e20008011000 */
[----:B------:R-:W-:Y:S01]  /*8a50*/  UMOV UR10, UR19 ;  /* 0x00000013000a7c82 */ /* 0x000fe20008000000 */
[----:B------:R-:W-:-:S02]  /*8a60*/  IADD3 R3, R3, 0x20, RZ ;  /* 0x0000002003037810 */ /* 0x000fc40007ffe0ff */
[----:B------:R-:W-:Y:S02]  /*8a70*/  LOP3.LUT R5, R5, R36, RZ, 0x3c, !PT ;  /* 0x0000002405057212 */ /* 0x000fe400078e3cff */
[----:B------:R0:W-:Y:S01]  /*8a80*/  UTMALDG.3D [UR16], [UR14], desc[UR6] ;  /* 0x000006100e0075b4 */ /* 0x0001e20008011000 */
[----:B------:R-:W-:-:S03]  /*8a90*/  SEL R6, R6, RZ, P0 ;  /* 0x000000ff06067207 */ /* 0x000fc60000000000 */
[----:B------:R0:W-:Y:S02]  /*8aa0*/  UTMALDG.3D [UR8], [UR22], desc[UR6] ;  /* 0x00000608160075b4 */ /* 0x0001e40008011000 */
[----:B0-----:R-:W-:Y:S05]  /*8ab0*/  @P1 BRA `(.L_x_180) ;  /* 0xfffffff400381947 */ /* 0x001fea000383ffff */
.L_x_174:
[----:B------:R-:W-:Y:S05]  /*8ac0*/  BSYNC B6 ;  /* 0x0000000000067941 */ /* 0x000fea0003800000 */
.L_x_173:
[----:B------:R-:W2:Y:S01]  /*8ad0*/  LDL.LU R30, [R1+0x30] ;  /* 0x00003000011e7983 */ /* 0x000ea20000300800 */
[----:B------:R-:W-:-:S03]  /*8ae0*/  ULDC.64 UR4, c[0x0][0x650] ;  /* 0x0001940000047ab9 */ /* 0x000fc60000000a00 */
[----:B------:R-:W3:Y:S04]  /*8af0*/  LDL.LU R31, [R1+0x2c] ;  /* 0x00002c00011f7983 */ /* 0x000ee80000300800 */
[----:B------:R-:W3:Y:S04]  /*8b00*/  LDL R32, [R1+0x28] ;  /* 0x0000280001207983 */ /* 0x000ee80000100800 */
[----:B------:R-:W4:Y:S04]  /*8b10*/  LDL.LU R33, [R1+0x24] ;  /* 0x0000240001217983 */ /* 0x000f280000300800 */
[----:B------:R-:W5:Y:S04]  /*8b20*/  LDL.LU R34, [R1+0x18] ;  /* 0x0000180001227983 */ /* 0x000f680000300800 */
[----:B------:R-:W4:Y:S01]  /*8b30*/  LDL.LU R35, [R1+0x1c] ;  /* 0x00001c0001237983 */ /* 0x000f220000300800 */
[----:B------:R-:W-:Y:S01]  /*8b40*/  BSSY B0, `(.L_x_181) ;  /* 0x0000077000007945 */ /* 0x000fe20003800000 */
[----:B------:R-:W-:-:S02]  /*8b50*/  IMAD.MOV.U32 R17, RZ, RZ, -0x1 ;  /* 0xffffffffff117424 */ /* 0x000fc400078e00ff */
[----:B------:R-:W-:Y:S01]  /*8b60*/  IMAD.MOV.U32 R16, RZ, RZ, -0x1 ;  /* 0xffffffffff107424 */ /* 0x000fe200078e00ff */
[----:B--2---:R-:W-:Y:S01]  /*8b70*/  LOP3.LUT P1, RZ, R30, 0xff, RZ, 0xc0, !PT ;  /* 0x000000ff1eff7812 */ /* 0x004fe2000782c0ff */
[----:B---3--:R-:W-:-:S12]  /*8b80*/  IMAD.IADD R5, R32, 0x1, R31 ;  /* 0x0000000120057824 */ /* 0x008fd800078e021f */
[----:B-1----:R-:W0:Y:S01]  /*8b90*/  @P1 S2R R3, SR_CgaCtaId ;  /* 0x0000000000031919 */ /* 0x002e220000008800 */
[----:B------:R-:W-:Y:S02]  /*8ba0*/  @P1 MOV R0, 0x400 ;  /* 0x0000040000001802 */ /* 0x000fe40000000f00 */
[----:B------:R-:W-:-:S04]  /*8bb0*/  ISETP.GT.U32.AND P0, PT, R5, 0x4, PT ;  /* 0x000000040500780c */ /* 0x000fc80003f04070 */
[----:B------:R-:W-:Y:S02]  /*8bc0*/  ISETP.LT.U32.AND P0, PT, R32, 0x5, P0 ;  /* 0x000000052000780c */ /* 0x000fe40000701070 */
[----:B----4-:R-:W-:-:S04]  /*8bd0*/  IADD3 R35, P2, R35, UR54, RZ ;  /* 0x0000003623237c10 */ /* 0x010fc8000ff5e0ff */
[----:B-----5:R-:W-:Y:S01]  /*8be0*/  IADD3.X R34, R34, UR45, RZ, P2, !PT ;  /* 0x0000002d22227c10 */ /* 0x020fe200097fe4ff */
[----:B------:R-:W-:Y:S04]  /*8bf0*/  STL [R1+0x1c], R35 ;  /* 0x00001c2301007387 */ /* 0x000fe80000100800 */
[----:B------:R-:W-:Y:S01]  /*8c00*/  STL [R1+0x18], R34 ;  /* 0x0000182201007387 */ /* 0x000fe20000100800 */
[----:B0-----:R-:W-:Y:S01]  /*8c10*/  @P1 LEA R0, R3, R0, 0x18 ;  /* 0x0000000003001211 */ /* 0x001fe200078ec0ff */
[----:B------:R-:W-:-:S03]  /*8c20*/  IMAD.WIDE.U32 R2, R5, -0x33333333, RZ ;  /* 0xcccccccd05027825 */ /* 0x000fc600078e00ff */
[----:B------:R0:W-:Y:S01]  /*8c30*/  @P1 SYNCS.ARRIVE.TRANS64.A1T0 RZ, [R0+URZ+0x68], RZ ;  /* 0x000068ff00ff19a7 */ /* 0x0001e2000810003f */
[----:B------:R-:W-:Y:S02]  /*8c40*/  ISETP.GE.U32.AND P1, PT, R32, 0x5, PT ;  /* 0x000000052000780c */ /* 0x000fe40003f26070 */
[----:B------:R-:W-:Y:S02]  /*8c50*/  SHF.R.U32.HI R2, RZ, 0x2, R3 ;  /* 0x00000002ff027819 */ /* 0x000fe40000011603 */
[----:B0-----:R-:W-:-:S03]  /*8c60*/  SEL R0, RZ, 0x1, !P0 ;  /* 0x00000001ff007807 */ /* 0x001fc60004000000 */
[----:B------:R-:W-:Y:S01]  /*8c70*/  IMAD R3, R2, -0x5, R5 ;  /* 0xfffffffb02037824 */ /* 0x000fe200078e0205 */
[----:B------:R-:W-:Y:S02]  /*8c80*/  ISETP.GE.U32.AND P0, PT, R35, UR4, PT ;  /* 0x0000000423007c0c */ /* 0x000fe4000bf06070 */
[----:B------:R-:W-:Y:S02]  /*8c90*/  LOP3.LUT R33, R33, R0, RZ, 0x3c, !PT ;  /* 0x0000000021217212 */ /* 0x000fe400078e3cff */
[----:B------:R0:W-:Y:S01]  /*8ca0*/  STL [R1+0x2c], R3 ;  /* 0x00002c0301007387 */ /* 0x0001e20000100800 */
[----:B------:R-:W-:Y:S02]  /*8cb0*/  ISETP.GE.U32.AND.EX P0, PT, R34, UR5, PT, P0 ;  /* 0x0000000522007c0c */ /* 0x000fe4000bf06100 */
[--C-:B------:R-:W-:Y:S02]  /*8cc0*/  @P1 LOP3.LUT R33, R33, 0x1, R2.reuse, 0x78, !PT ;  /* 0x0000000121211812 */ /* 0x100fe400078e7802 */
[----:B------:R-:W-:-:S02]  /*8cd0*/  PRMT R2, RZ, 0x7610, R2 ;  /* 0x00007610ff027816 */ /* 0x000fc40000000002 */
[----:B------:R-:W-:Y:S01]  /*8ce0*/  PRMT R0, RZ, 0x7610, R0 ;  /* 0x00007610ff007816 */ /* 0x000fe20000000000 */
[----:B------:R1:W-:Y:S01]  /*8cf0*/  STL [R1+0x24], R33 ;  /* 0x0000242101007387 */ /* 0x0003e20000100800 */
[----:B0-----:R-:W-:-:S05]  /*8d00*/  IMAD.MOV.U32 R3, RZ, RZ, -0x1 ;  /* 0xffffffffff037424 */ /* 0x001fca00078e00ff */
[----:B------:R1:W-:Y:S04]  /*8d10*/  STL [R1+0x8], R3 ;  /* 0x0000080301007387 */ /* 0x0003e80000100800 */
[----:B------:R1:W-:Y:S01]  /*8d20*/  STL.S16 [R1+0x30], R2 ;  /* 0x0000300201007387 */ /* 0x0003e20000100600 */
[----:B------:R-:W-:Y:S05]  /*8d30*/  @P0 BRA `(.L_x_182) ;  /* 0x00000004005c0947 */ /* 0x000fea0003800000 */
[----:B------:R-:W-:Y:S01]  /*8d40*/  ULDC.64 UR4, c[0x0][0x628] ;  /* 0x00018a0000047ab9 */ /* 0x000fe20000000a00 */
[----:B------:R-:W0:Y:S01]  /*8d50*/  S2R R8, SR_CTAID.X ;  /* 0x0000000000087919 */ /* 0x000e220000002500 */
[----:B------:R-:W-:Y:S01]  /*8d60*/  ISETP.NE.U32.AND P0, PT, RZ, UR4, PT ;  /* 0x00000004ff007c0c */ /* 0x000fe2000bf05070 */
[----:B------:R-:W-:Y:S01]  /*8d70*/  ULDC UR7, c[0x0][0x630] ;  /* 0x00018c0000077ab9 */ /* 0x000fe20000000800 */
[----:B-1----:R-:W-:Y:S01]  /*8d80*/  IMAD.MOV.U32 R2, RZ, RZ, R35 ;  /* 0x000000ffff027224 */ /* 0x002fe200078e0023 */
[----:B------:R-:W1:Y:S01]  /*8d90*/  S2R R0, SR_CTAID.Y ;  /* 0x0000000000007919 */ /* 0x000e620000002600 */
[----:B------:R-:W-:Y:S01]  /*8da0*/  ISETP.NE.AND.EX P0, PT, RZ, UR5, PT, P0 ;  /* 0x00000005ff007c0c */ /* 0x000fe2000bf05300 */
[----:B------:R-:W-:-:S12]  /*8db0*/  IMAD.MOV.U32 R3, RZ, RZ, R34 ;  /* 0x000000ffff037224 */ /* 0x000fd800078e0022 */
[----:B------:R-:W-:Y:S05]  /*8dc0*/  @!P0 BRA `(.L_x_183) ;  /* 0x0000000000288947 */ /* 0x000fea0003800000 */
[----:B------:R-:W-:Y:S02]  /*8dd0*/  ULDC UR6, c[0x0][0x634] ;  /* 0x00018d0000067ab9 */ /* 0x000fe40000000800 */
[----:B------:R-:W-:-:S05]  /*8de0*/  IADD3 R7, P0, R35, UR6, RZ ;  /* 0x0000000623077c10 */ /* 0x000fca000ff1e0ff */
[----:B------:R-:W-:-:S04]  /*8df0*/  IMAD.X R9, RZ, RZ, R34, P0 ;  /* 0x000000ffff097224 */ /* 0x000fc800000e0622 */
[----:B------:R-:W-:-:S04]  /*8e00*/  IMAD.WIDE.U32 R4, R9, UR4, RZ ;  /* 0x0000000409047c25 */ /* 0x000fc8000f8e00ff */
[----:B------:R-:W-:-:S04]  /*8e10*/  IMAD.WIDE.U32 R4, P0, R7, UR5, R4 ;  /* 0x0000000507047c25 */ /* 0x000fc8000f800004 */
[----:B------:R-:W-:-:S04]  /*8e20*/  IMAD.WIDE.U32 R6, R7, UR4, RZ ;  /* 0x0000000407067c25 */ /* 0x000fc8000f8e00ff */
[----:B------:R-:W-:Y:S01]  /*8e30*/  IMAD.X R3, RZ, RZ, RZ, P0 ;  /* 0x000000ffff037224 */ /* 0x000fe200000e06ff */
[----:B------:R-:W-:Y:S01]  /*8e40*/  IADD3 RZ, P0, R7, R4, RZ ;  /* 0x0000000407ff7210 */ /* 0x000fe20007f1e0ff */
[----:B------:R-:W-:-:S04]  /*8e50*/  IMAD.MOV.U32 R2, RZ, RZ, R5 ;  /* 0x000000ffff027224 */ /* 0x000fc800078e0005 */
[----:B------:R-:W-:-:S08]  /*8e60*/  IMAD.WIDE.U32.X R2, R9, UR5, R2, P0 ;  /* 0x0000000509027c25 */ /* 0x000fd000080e0402 */
.L_x_183:
[--C-:B------:R-:W-:Y:S01]  /*8e70*/  SHF.R.U64 R6, R2, UR7, R3.reuse ;  /* 0x0000000702067c19 */ /* 0x100fe20008001203 */
[----:B------:R-:W-:Y:S01]  /*8e80*/  ULDC.64 UR4, c[0x0][0x620] ;  /* 0x0001880000047ab9 */ /* 0x000fe20000000a00 */
[----:B------:R-:W-:Y:S01]  /*8e90*/  SHF.R.U32.HI R2, RZ, UR7, R3 ;  /* 0x00000007ff027c19 */ /* 0x000fe20008011603 */
[----:B------:R-:W-:Y:S01]  /*8ea0*/  IMAD.MOV.U32 R3, RZ, RZ, R34 ;  /* 0x000000ffff037224 */ /* 0x000fe200078e0022 */
[----:B------:R-:W-:Y:S01]  /*8eb0*/  IADD3 R5, P0, RZ, -R6, RZ ;  /* 0x80000006ff057210 */ /* 0x000fe20007f1e0ff */
[----:B------:R-:W2:Y:S01]  /*8ec0*/  LDC R15, c[0x0][0x144] ;  /* 0x00005100ff0f7b82 */ /* 0x000ea20000000800 */
[----:B0-----:R-:W-:Y:S01]  /*8ed0*/  I2FP.F32.U32 R7, R8 ;  /* 0x0000000800077245 */ /* 0x001fe20000201000 */
[----:B------:R-:W-:Y:S01]  /*8ee0*/  ULDC.64 UR8, c[0x0][0x640] ;  /* 0x0001900000087ab9 */ /* 0x000fe20000000a00 */
[----:B------:R-:W-:Y:S01]  /*8ef0*/  ULDC UR6, c[0x0][0x608] ;  /* 0x0001820000067ab9 */ /* 0x000fe20000000800 */
[----:B------:R-:W-:Y:S01]  /*8f00*/  IMAD.X R2, RZ, RZ, ~R2, P0 ;  /* 0x000000ffff027224 */ /* 0x000fe200000e0e02 */
[----:B------:R-:W-:-:S03]  /*8f10*/  ISETP.NE.U32.AND P0, PT, RZ, UR8, PT ;  /* 0x00000008ff007c0c */ /* 0x000fc6000bf05070 */
[----:B------:R-:W-:Y:S01]  /*8f20*/  IMAD R4, R2, UR4, RZ ;  /* 0x0000000402047c24 */ /* 0x000fe2000f8e02ff */
[----:B------:R-:W0:Y:S01]  /*8f30*/  LDC R9, c[0x0][0x148] ;  /* 0x00005200ff097b82 */ /* 0x000e220000000800 */
[----:B------:R-:W-:Y:S01]  /*8f40*/  IMAD.MOV.U32 R2, RZ, RZ, R35 ;  /* 0x000000ffff027224 */ /* 0x000fe200078e0023 */
[----:B------:R-:W-:-:S03]  /*8f50*/  ISETP.NE.AND.EX P0, PT, RZ, UR9, PT, P0 ;  /* 0x00000009ff007c0c */ /* 0x000fc6000bf05300 */
[----:B------:R-:W-:Y:S01]  /*8f60*/  IMAD.WIDE.U32 R2, R5, UR4, R2 ;  /* 0x0000000405027c25 */ /* 0x000fe2000f8e0002 */
[----:B------:R-:W-:-:S03]  /*8f70*/  ULDC UR4, c[0x0][0x150] ;  /* 0x0000540000047ab9 */ /* 0x000fc60000000800 */
[----:B------:R-:W-:Y:S02]  /*8f80*/  IMAD R5, R5, UR5, R4 ;  /* 0x0000000505057c24 */ /* 0x000fe4000f8e0204 */
[----:B------:R-:W-:Y:S01]  /*8f90*/  FMUL R4, R7, UR4 ;  /* 0x0000000407047c20 */ /* 0x000fe20008400000 */
[----:B------:R-:W-:Y:S01]  /*8fa0*/  ULDC UR4, c[0x0][0x618] ;  /* 0x0001860000047ab9 */ /* 0x000fe20000000800 */
[----:B------:R-:W-:Y:S01]  /*8fb0*/  ULDC UR5, c[0x0][0x154] ;  /* 0x0000550000057ab9 */ /* 0x000fe20000000800 */
[----:B------:R-:W-:-:S03]  /*8fc0*/  IADD3 R3, R3, R5, RZ ;  /* 0x0000000503037210 */ /* 0x000fc60007ffe0ff */
[----:B------:R-:W3:Y:S01]  /*8fd0*/  F2I.U32.TRUNC.NTZ R4, R4 ;  /* 0x0000000400047305 */ /* 0x000ee2000020f000 */
[----:B------:R-:W-:Y:S02]  /*8fe0*/  SHF.R.U64 R7, R2, UR4, R3 ;  /* 0x0000000402077c19 */ /* 0x000fe40008001203 */
[----:B-1----:R-:W-:-:S05]  /*8ff0*/  I2FP.F32.U32 R2, R0 ;  /* 0x0000000000027245 */ /* 0x002fca0000201000 */
[----:B------:R-:W-:Y:S01]  /*9000*/  FMUL R12, R2, UR5 ;  /* 0x00000005020c7c20 */ /* 0x000fe20008400000 */
[----:B------:R-:W-:Y:S01]  /*9010*/  SHF.R.U32.HI R2, RZ, UR4, R3 ;  /* 0x00000004ff027c19 */ /* 0x000fe20008011603 */
[----:B------:R-:W-:-:S03]  /*9020*/  ULDC UR4, c[0x0][0x658] ;  /* 0x0001960000047ab9 */ /* 0x000fc60000000800 */
[--C-:B------:R-:W-:Y:S01]  /*9030*/  SHF.R.U64 R11, R7, UR6, R2.reuse ;  /* 0x00000006070b7c19 */ /* 0x100fe20008001202 */
[----:B------:R-:W1:Y:S01]  /*9040*/  F2I.U32.TRUNC.NTZ R12, R12 ;  /* 0x0000000c000c7305 */ /* 0x000e62000020f000 */
[----:B------:R-:W-:Y:S01]  /*9050*/  SHF.R.U32.HI R2, RZ, UR6, R2 ;  /* 0x00000006ff027c19 */ /* 0x000fe20008011602 */
[----:B---3--:R-:W-:-:S03]  /*9060*/  IMAD.MOV R4, RZ, RZ, -R4 ;  /* 0x000000ffff047224 */ /* 0x008fc600078e0a04 */
[----:B------:R-:W-:Y:S01]  /*9070*/  SHF.R.U64 R10, R11, UR4, R2 ;  /* 0x000000040b0a7c19 */ /* 0x000fe20008001202 */
[----:B--2---:R-:W-:Y:S01]  /*9080*/  IMAD R8, R15, R4, R8 ;  /* 0x000000040f087224 */ /* 0x004fe200078e0208 */
[----:B------:R-:W-:-:S03]  /*9090*/  SHF.R.U32.HI R13, RZ, UR4, R2 ;  /* 0x00000004ff0d7c19 */ /* 0x000fc60008011602 */
[----:B------:R-:W-:Y:S02]  /*90a0*/  IMAD.MOV.U32 R2, RZ, RZ, R10 ;  /* 0x000000ffff027224 */ /* 0x000fe400078e000a */
[----:B------:R-:W-:Y:S01]  /*90b0*/  IMAD.MOV.U32 R3, RZ, RZ, R13 ;  /* 0x000000ffff037224 */ /* 0x000fe200078e000d */
[----:B-1----:R-:W-:Y:S06]  /*90c0*/  @!P0 BRA `(.L_x_184) ;  /* 0x0000000000288947 */ /* 0x002fec0003800000 */
[----:B------:R-:W-:Y:S02]  /*90d0*/  ULDC UR4, c[0x0][0x64c] ;  /* 0x0001930000047ab9 */ /* 0x000fe40000000800 */
[----:B------:R-:W-:-:S05]  /*90e0*/  IADD3 R3, P0, R10, UR4, RZ ;  /* 0x000000040a037c10 */ /* 0x000fca000ff1e0ff */
[----:B------:R-:W-:-:S04]  /*90f0*/  IMAD.X R13, RZ, RZ, R13, P0 ;  /* 0x000000ffff0d7224 */ /* 0x000fc800000e060d */
[----:B------:R-:W-:-:S04]  /*9100*/  IMAD.WIDE.U32 R4, R13, UR8, RZ ;  /* 0x000000080d047c25 */ /* 0x000fc8000f8e00ff */
[----:B------:R-:W-:-:S04]  /*9110*/  IMAD.WIDE.U32 R4, P0, R3, UR9, R4 ;  /* 0x0000000903047c25 */ /* 0x000fc8000f800004 */
[----:B------:R-:W-:-:S04]  /*9120*/  IMAD.WIDE.U32 R2, R3, UR8, RZ ;  /* 0x0000000803027c25 */ /* 0x000fc8000f8e00ff */
[----:B------:R-:W-:Y:S01]  /*9130*/  IMAD.MOV.U32 R2, RZ, RZ, R5 ;  /* 0x000000ffff027224 */ /* 0x000fe200078e0005 */
[----:B------:R-:W-:Y:S01]  /*9140*/  IADD3 RZ, P1, R3, R4, RZ ;  /* 0x0000000403ff7210 */ /* 0x000fe20007f3e0ff */
[----:B------:R-:W-:-:S04]  /*9150*/  IMAD.X R3, RZ, RZ, RZ, P0 ;  /* 0x000000ffff037224 */ /* 0x000fc800000e06ff */
[----:B------:R-:W-:-:S08]  /*9160*/  IMAD.WIDE.U32.X R2, R13, UR9, R2, P1 ;  /* 0x000000090d027c25 */ /* 0x000fd000088e0402 */
.L_x_184:
[----:B------:R-:W1:Y:S01]  /*9170*/  LDC R4, c[0x0][0x65c] ;  /* 0x00019700ff047b82 */ /* 0x000e620000000800 */
[----:B------:R-:W-:Y:S01]  /*9180*/  ULDC UR4, c[0x0][0x648] ;  /* 0x0001920000047ab9 */ /* 0x000fe20000000800 */
[----:B------:R2:W-:Y:S01]  /*9190*/  STL [R1+0x8], R6 ;  /* 0x0000080601007387 */ /* 0x0005e20000100800 */
[----:B------:R-:W-:Y:S01]  /*91a0*/  SHF.R.U64 R2, R2, UR4, R3 ;  /* 0x0000000402027c19 */ /* 0x000fe20008001203 */
[----:B------:R-:W-:Y:S01]  /*91b0*/  IMAD.MOV R12, RZ, RZ, -R12 ;  /* 0x000000ffff0c7224 */ /* 0x000fe200078e0a0c */
[----:B------:R-:W-:Y:S01]  /*91c0*/  LOP3.LUT R11, R11, UR38, RZ, 0xc0, !PT ;  /* 0x000000260b0b7c12 */ /* 0x000fe2000f8ec0ff */
[----:B------:R-:W-:Y:S01]  /*91d0*/  ULDC UR4, c[0x0][0x638] ;  /* 0x00018e0000047ab9 */ /* 0x000fe20000000800 */
[----:B------:R-:W-:Y:S01]  /*91e0*/  LOP3.LUT R17, R7, UR39, RZ, 0xc0, !PT ;  /* 0x0000002707117c12 */ /* 0x000fe2000f8ec0ff */
[----:B------:R-:W-:Y:S01]  /*91f0*/  IMAD.MOV R3, RZ, RZ, -R2 ;  /* 0x000000ffff037224 */ /* 0x000fe200078e0a02 */
[----:B------:R-:W-:Y:S01]  /*9200*/  ULDC UR5, c[0x0][0x610] ;  /* 0x0001840000057ab9 */ /* 0x000fe20000000800 */
[----:B------:R-:W-:-:S02]  /*9210*/  IMAD R11, R2, UR37, R11 ;  /* 0x00000025020b7c24 */ /* 0x000fc4000f8e020b */
[----:B------:R-:W-:Y:S01]  /*9220*/  IMAD R10, R3, UR4, R10 ;  /* 0x00000004030a7c24 */ /* 0x000fe2000f8e020a */
[----:B------:R-:W-:-:S03]  /*9230*/  ULDC UR4, c[0x0][0x600] ;  /* 0x0001800000047ab9 */ /* 0x000fc60000000800 */
[----:B------:R-:W-:Y:S01]  /*9240*/  IMAD R17, R10, UR4, R17 ;  /* 0x000000040a117c24 */ /* 0x000fe2000f8e0211 */
[----:B-1----:R-:W-:-:S13]  /*9250*/  ISETP.NE.AND P0, PT, R4, 0x1, PT ;  /* 0x000000010400780c */ /* 0x002fda0003f05270 */
[----:B0-----:R-:W-:Y:S02]  /*9260*/  @P0 IMAD R8, R9, R12, R0 ;  /* 0x0000000c09080224 */ /* 0x001fe400078e0200 */
[----:B------:R-:W-:Y:S02]  /*9270*/  IMAD.MOV.U32 R0, RZ, RZ, 0x1 ;  /* 0x00000001ff007424 */ /* 0x000fe400078e00ff */
[----:B------:R-:W-:-:S05]  /*9280*/  IMAD R8, R11, UR5, R8 ;  /* 0x000000050b087c24 */ /* 0x000fca000f8e0208 */
[----:B------:R-:W-:Y:S02]  /*9290*/  SEL R16, R17, R8, !P0 ;  /* 0x0000000811107207 */ /* 0x000fe40004000000 */
[----:B--2---:R-:W-:-:S07]  /*92a0*/  SEL R17, R8, R17, !P0 ;  /* 0x0000001108117207 */ /* 0x004fce0004000000 */
.L_x_182:
[----:B------:R-:W-:Y:S05]  /*92b0*/  BSYNC B0 ;  /* 0x0000000000007941 */ /* 0x000fea0003800000 */
.L_x_181:
[----:B------:R-:W-:-:S13]  /*92c0*/  LOP3.LUT P0, RZ, R0, 0xff, RZ, 0xc0, !PT ;  /* 0x000000ff00ff7812 */ /* 0x000fda000780c0ff */
[----:B------:R-:W-:Y:S05]  /*92d0*/  @P0 BRA `(.L_x_185) ;  /* 0xffffffe400cc0947 */ /* 0x000fea000383ffff */
[----:B------:R-:W-:Y:S05]  /*92e0*/  BSYNC B7 ;  /* 0x0000000000077941 */ /* 0x000fea0003800000 */
.L_x_171:
[----:B------:R-:W-:-:S03]  /*92f0*/  UMOV UR4, 0xffffffff ;  /* 0xffffffff00047882 */ /* 0x000fc60000000000 */
[----:B------:R-:W-:Y:S05]  /*9300*/  BRA.DIV UR4, `(.L_x_186) ;  /* 0x0000000604747947 */ /* 0x000fea000b800000 */
[----:B------:R-:W-:-:S13]  /*9310*/  ELECT P6, URZ, PT ;  /* 0x00000000003f782f */ /* 0x000fda00038c0000 */
.L_x_203:
[----:B------:R-:W-:Y:S04]  /*9320*/  BSSY B0, `(.L_x_187) ;  /* 0x0000037000007945 */ /* 0x000fe80003800000 */
[----:B------:R-:W-:Y:S05]  /*9330*/  @!P6 BRA `(.L_x_188) ;  /* 0x0000000000d4e947 */ /* 0x000fea0003800000 */
[----:B------:R-:W2:Y:S02]  /*9340*/  LDL.LU R0, [R1+0x14] ;  /* 0x0000140001007983 */ /* 0x000ea40000300800 */
[----:B--2---:R-:W-:-:S04]  /*9350*/  LOP3.LUT R0, R0, 0x2, RZ, 0xfc, !PT ;  /* 0x0000000200007812 */ /* 0x004fc800078efcff */
[----:B------:R-:W-:-:S13]  /*9360*/  ISETP.NE.AND P0, PT, R0, 0x3, PT ;  /* 0x000000030000780c */ /* 0x000fda0003f05270 */
[----:B------:R-:W-:Y:S05]  /*9370*/  @!P0 BRA `(.L_x_189) ;  /* 0x0000000000048947 */ /* 0x000fea0003800000 */
[----:B------:R-:W-:Y:S01]  /*9380*/  BPT.TRAP 0x1 ;  /* 0x000000040000795c */ /* 0x000fe20000300000 */
.L_x_189:
[----:B-1----:R-:W2:Y:S04]  /*9390*/  LDL.LU R2, [R1+0x2c] ;  /* 0x00002c0001027983 */ /* 0x002ea80000300800 */
[----:B------:R-:W3:Y:S01]  /*93a0*/  LDL.LU R5, [R1+0x24] ;  /* 0x0000240001057983 */ /* 0x000ee20000300800 */
[----:B------:R-:W-:Y:S01]  /*93b0*/  MOV R0, 0x400 ;  /* 0x0000040000007802 */ /* 0x000fe20000000f00 */
[----:B------:R-:W0:Y:S03]  /*93c0*/  S2R R3, SR_CgaCtaId ;  /* 0x0000000000037919 */ /* 0x000e260000008800 */
[----:B0-----:R-:W-:-:S05]  /*93d0*/  LEA R0, R3, R0, 0x18 ;  /* 0x0000000003007211 */ /* 0x001fca00078ec0ff */
[----:B------:R-:W-:-:S04]  /*93e0*/  VIADD R0, R0, 0x28 ;  /* 0x0000002800007836 */ /* 0x000fc80000000000 */
[C---:B--2---:R-:W-:Y:S02]  /*93f0*/  IMAD R7, R2.reuse, 0x8, R0 ;  /* 0x0000000802077824 */ /* 0x044fe400078e0200 */
[----:B------:R-:W-:Y:S01]  /*9400*/  VIADD R2, R2, 0x1 ;  /* 0x0000000102027836 */ /* 0x000fe20000000000 */
[----:B---3--:R-:W-:-:S04]  /*9410*/  SHF.L.U32 R4, R5, 0x1f, RZ ;  /* 0x0000001f05047819 */ /* 0x008fc800000006ff */
[C---:B------:R-:W-:Y:S01]  /*9420*/  ISETP.NE.AND P1, PT, R2.reuse, 0x5, PT ;  /* 0x000000050200780c */ /* 0x040fe20003f25270 */
[----:B------:R-:W0:Y:S03]  /*9430*/  SYNCS.PHASECHK.TRANS64.TRYWAIT P0, [R7+URZ], R4 ;  /* 0x00000004070075a7 */ /* 0x000e26000800017f */
[----:B------:R-:W-:Y:S02]  /*9440*/  SEL R3, RZ, 0x1, P1 ;  /* 0x00000001ff037807 */ /* 0x000fe40000800000 */
[----:B------:R-:W-:Y:S02]  /*9450*/  SEL R9, R2, RZ, P1 ;  /* 0x000000ff02097207 */ /* 0x000fe40000800000 */
[----:B------:R-:W-:Y:S02]  /*9460*/  LOP3.LUT R6, R5, R3, RZ, 0x3c, !PT ;  /* 0x0000000305067212 */ /* 0x000fe400078e3cff */
[----:B------:R-:W-:-:S02]  /*9470*/  LEA R8, R9, R0, 0x3 ;  /* 0x0000000009087211 */ /* 0x000fc400078e18ff */
[----:B------:R-:W-:Y:S01]  /*9480*/  SHF.L.U32 R5, R6, 0x1f, RZ ;  /* 0x0000001f06057819 */ /* 0x000fe200000006ff */
[----:B0-----:R-:W-:Y:S06]  /*9490*/  @!P0 BRA `(.L_x_190) ;  /* 0x0000000400308947 */ /* 0x001fec0003800000 */
.L_x_204:
[----:B------:R-:W1:Y:S01]  /*94a0*/  SYNCS.PHASECHK.TRANS64.TRYWAIT P0, [R8+URZ], R5 ;  /* 0x00000005080075a7 */ /* 0x000e62000800017f */
[----:B------:R-:W-:-:S05]  /*94b0*/  VIADD R2, R9, 0x1 ;  /* 0x0000000109027836 */ /* 0x000fca0000000000 */
[----:B------:R-:W-:-:S04]  /*94c0*/  ISETP.NE.AND P1, PT, R2, 0x5, PT ;  /* 0x000000050200780c */ /* 0x000fc80003f25270 */
[----:B------:R-:W-:Y:S02]  /*94d0*/  SEL R3, RZ, 0x1, P1 ;  /* 0x00000001ff037807 */ /* 0x000fe40000800000 */
[----:B0-----:R-:W-:Y:S02]  /*94e0*/  SEL R7, R2, RZ, P1 ;  /* 0x000000ff02077207 */ /* 0x001fe40000800000 */
[----:B------:R-:W-:-:S03]  /*94f0*/  LOP3.LUT R6, R6, R3, RZ, 0x3c, !PT ;  /* 0x0000000306067212 */ /* 0x000fc600078e3cff */
[----:B------:R-:W-:Y:S01]  /*9500*/  IMAD R9, R7, 0x8, R0 ;  /* 0x0000000807097824 */ /* 0x000fe200078e0200 */
[----:B------:R-:W-:Y:S01]  /*9510*/  SHF.L.U32 R4, R6, 0x1f, RZ ;  /* 0x0000001f06047819 */ /* 0x000fe200000006ff */
[----:B-1----:R-:W-:Y:S06]  /*9520*/  @!P0 BRA `(.L_x_191) ;  /* 0x0000000400208947 */ /* 0x002fec0003800000 */
.L_x_205:
[----:B------:R-:W1:Y:S01]  /*9530*/  SYNCS.PHASECHK.TRANS64.TRYWAIT P0, [R9+URZ], R4 ;  /* 0x00000004090075a7 */ /* 0x000e62000800017f */
[----:B------:R-:W-:-:S05]  /*9540*/  VIADD R2, R7, 0x1 ;  /* 0x0000000107027836 */ /* 0x000fca0000000000 */
[----:B------:R-:W-:-:S04]  /*9550*/  ISETP.NE.AND P1, PT, R2, 0x5, PT ;  /* 0x000000050200780c */ /* 0x000fc80003f25270 */
[----:B------:R-:W-:Y:S02]  /*9560*/  SEL R3, RZ, 0x1, P1 ;  /* 0x00000001ff037807 */ /* 0x000fe40000800000 */
[----:B------:R-:W-:Y:S02]  /*9570*/  SEL R7, R2, RZ, P1 ;  /* 0x000000ff02077207 */ /* 0x000fe40000800000 */
[----:B------:R-:W-:-:S03]  /*9580*/  LOP3.LUT R11, R6, R3, RZ, 0x3c, !PT ;  /* 0x00000003060b7212 */ /* 0x000fc600078e3cff */
[----:B------:R-:W-:Y:S01]  /*9590*/  IMAD R6, R7, 0x8, R0 ;  /* 0x0000000807067824 */ /* 0x000fe200078e0200 */
[----:B0-----:R-:W-:Y:S01]  /*95a0*/  SHF.L.U32 R5, R11, 0x1f, RZ ;  /* 0x0000001f0b057819 */ /* 0x001fe200000006ff */
[----:B-1----:R-:W-:Y:S06]  /*95b0*/  @!P0 BRA `(.L_x_192) ;  /* 0x0000000400108947 */ /* 0x002fec0003800000 */
.L_x_206:
[----:B------:R-:W1:Y:S01]  /*95c0*/  SYNCS.PHASECHK.TRANS64.TRYWAIT P0, [R6+URZ], R5 ;  /* 0x00000005060075a7 */ /* 0x000e62000800017f */
[----:B------:R-:W-:-:S05]  /*95d0*/  VIADD R2, R7, 0x1 ;  /* 0x0000000107027836 */ /* 0x000fca0000000000 */
[----:B------:R-:W-:-:S04]  /*95e0*/  ISETP.NE.AND P1, PT, R2, 0x5, PT ;  /* 0x000000050200780c */ /* 0x000fc80003f25270 */
[----:B0-----:R-:W-:Y:S02]  /*95f0*/  SEL R4, RZ, 0x1, P1 ;  /* 0x00000001ff047807 */ /* 0x001fe40000800000 */
[----:B------:R-:W-:Y:S02]  /*9600*/  SEL R3, R2, RZ, P1 ;  /* 0x000000ff02037207 */ /* 0x000fe40000800000 */
[----:B------:R-:W-:Y:S01]  /*9610*/  LOP3.LUT R4, R11, R4, RZ, 0x3c, !PT ;  /* 0x000000040b047212 */ /* 0x000fe200078e3cff */
[----:B-1----:R-:W-:Y:S06]  /*9620*/  @!P0 BRA `(.L_x_193) ;  /* 0x0000000400088947 */ /* 0x002fec0003800000 */
.L_x_207:
[----:B------:R-:W-:Y:S01]  /*9630*/  IMAD R3, R3, 0x8, R0 ;  /* 0x0000000803037824 */ /* 0x000fe200078e0200 */
[----:B------:R-:W-:-:S07]  /*9640*/  SHF.L.U32 R0, R4, 0x1f, RZ ;  /* 0x0000001f04007819 */ /* 0x000fce00000006ff */
.L_x_194:
[----:B-1----:R1:W2:Y:S02]  /*9650*/  SYNCS.PHASECHK.TRANS64.TRYWAIT P0, [R3+URZ], R0 ;  /* 0x00000000030075a7 */ /* 0x0022a4000800017f */
[----:B--2---:R-:W-:Y:S05]  /*9660*/  @!P0 NANOSLEEP.SYNCS 0x989680 ;  /* 0x009896800000895d */ /* 0x004fea0003900000 */
[----:B------:R-:W2:Y:S02]  /*9670*/  @!P0 SYNCS.PHASECHK.TRANS64 P0, [R3+URZ], R0 ;  /* 0x00000000030085a7 */ /* 0x000ea4000800007f */
[----:B--2---:R-:W-:Y:S05]  /*9680*/  @!P0 BRA `(.L_x_194) ;  /* 0xfffffffc00f08947 */ /* 0x004fea000383ffff */
.L_x_188:
[----:B------:R-:W-:Y:S05]  /*9690*/  BSYNC B0 ;  /* 0x0000000000007941 */ /* 0x000fea0003800000 */
.L_x_187:
[----:B------:R-:W-:Y:S05]  /*96a0*/  EXIT ;  /* 0x000000000000794d */ /* 0x000fea0003800000 */
.L_x_16:
[----:B------:R-:W-:Y:S02]  /*96b0*/  IMAD.MOV.U32 R12, RZ, RZ, RZ ;  /* 0x000000ffff0c7224 */ /* 0x000fe400078e00ff */
[----:B------:R-:W-:Y:S02]  /*96c0*/  IMAD.MOV.U32 R11, RZ, RZ, 0x1f ;  /* 0x0000001fff0b7424 */ /* 0x000fe400078e00ff */
[----:B------:R-:W-:-:S07]  /*96d0*/  IMAD.MOV.U32 R15, RZ, RZ, -0x1 ;  /* 0xffffffffff0f7424 */ /* 0x000fce00078e00ff */
[----:B-----5:R-:W-:Y:S05]  /*96e0*/  WARPSYNC.COLLECTIVE R15, `(.L_x_195) ;  /* 0x000000000f087348 */ /* 0x020fea0003c00000 */
[----:B------:R0:W1:Y:S02]  /*96f0*/  SHFL.IDX P6, R14, R13, R12, R11 ;  /* 0x0000000c0d0e7389 */ /* 0x00006400000c000b */
[----:B01---5:R-:W-:Y:S01]  /*9700*/  ENDCOLLECTIVE ;  /* 0x000000000000791b */ /* 0x023fe20003800000 */
.L_x_195:
[----:B------:R-:W-:Y:S05]  /*9710*/  BRA `(.L_x_196) ;  /* 0xffffff7c00387947 */ /* 0x000fea000383ffff */
.L_x_20:
[----:B-1----:R1:W2:Y:S02]  /*9720*/  SYNCS.PHASECHK.TRANS64.TRYWAIT P1, [R3+URZ], R0 ;  /* 0x00000000030075a7 */ /* 0x0022a4000802017f */
[----:B--2---:R-:W-:Y:S05]  /*9730*/  @!P1 NANOSLEEP.SYNCS 0x989680 ;  /* 0x009896800000995d */ /* 0x004fea0003900000 */
[----:B------:R-:W2:Y:S02]  /*9740*/  @!P1 SYNCS.PHASECHK.TRANS64 P1, [R3+URZ], R0 ;  /* 0x00000000030095a7 */ /* 0x000ea4000802007f */
[----:B--2---:R-:W-:Y:S05]  /*9750*/  @!P1 BRA `(.L_x_20) ;  /* 0xfffffffc00f09947 */ /* 0x004fea000383ffff */
[----:B------:R-:W-:Y:S05]  /*9760*/  BRA `(.L_x_19) ;  /* 0xffffff7c00547947 */ /* 0x000fea000383ffff */
.L_x_25:
[----:B0-----:R0:W1:Y:S02]  /*9770*/  SYNCS.PHASECHK.TRANS64.TRYWAIT P1, [R2+URZ], R11 ;  /* 0x0000000b020075a7 */ /* 0x001064000802017f */
[----:B-1----:R-:W-:Y:S05]  /*9780*/  @!P1 NANOSLEEP.SYNCS 0x989680 ;  /* 0x009896800000995d */ /* 0x002fea0003900000 */
[----:B------:R-:W1:Y:S02]  /*9790*/  @!P1 SYNCS.PHASECHK.TRANS64 P1, [R2+URZ], R11 ;  /* 0x0000000b020095a7 */ /* 0x000e64000802007f */
[----:B-1----:R-:W-:Y:S05]  /*97a0*/  @!P1 BRA `(.L_x_25) ;  /* 0xfffffffc00f09947 */ /* 0x002fea000383ffff */
[----:B------:R-:W-:Y:S05]  /*97b0*/  BRA `(.L_x_24) ;  /* 0xffffff84000c7947 */ /* 0x000fea000383ffff */
.L_x_33:
[----:B0-----:R0:W1:Y:S02]  /*97c0*/  SYNCS.PHASECHK.TRANS64.TRYWAIT P1, [R12+URZ], R13 ;  /* 0x0000000d0c0075a7 */ /* 0x001064000802017f */
[----:B-1----:R-:W-:Y:S05]  /*97d0*/  @!P1 NANOSLEEP.SYNCS 0x989680 ;  /* 0x009896800000995d */ /* 0x002fea0003900000 */
[----:B------:R-:W1:Y:S02]  /*97e0*/  @!P1 SYNCS.PHASECHK.TRANS64 P1, [R12+URZ], R13 ;  /* 0x0000000d0c0095a7 */ /* 0x000e64000802007f */
[----:B-1----:R-:W-:Y:S05]  /*97f0*/  @!P1 BRA `(.L_x_33) ;  /* 0xfffffffc00f09947 */ /* 0x002fea000383ffff */
[----:B------:R-:W-:Y:S05]  /*9800*/  BRA `(.L_x_32) ;  /* 0xffffff8800e87947 */ /* 0x000fea000383ffff */
.L_x_172:
[----:B------:R-:W-:Y:S01]  /*9810*/  BSSY B0, `(.L_x_197) ;  /* 0x0000006000007945 */ /* 0x000fe20003800000 */
[----:B------:R-:W-:-:S07]  /*9820*/  IMAD.MOV.U32 R15, RZ, RZ, -0x1 ;  /* 0xffffffffff0f7424 */ /* 0x000fce00078e00ff */
[----:B-1----:R-:W-:Y:S05]  /*9830*/  WARPSYNC.COLLECTIVE R15, `(.L_x_198) ;  /* 0x000000000f0c7348 */ /* 0x002fea0003c00000 */
[----:B------:R-:W-:Y:S02]  /*9840*/  ELECT P6, UR62, PT ;  /* 0x00000000003e782f */ /* 0x000fe400038c0000 */
[----:B------:R-:W-:Y:S01]  /*9850*/  MOV R14, UR62 ;  /* 0x0000003e000e7c02 */ /* 0x000fe20008000f00 */
[----:B-1----:R-:W-:Y:S10]  /*9860*/  ENDCOLLECTIVE ;  /* 0x000000000000791b */ /* 0x002ff40003800000 */
.L_x_198:
[----:B------:R-:W-:Y:S05]  /*9870*/  BSYNC B0 ;  /* 0x0000000000007941 */ /* 0x000fea0003800000 */
.L_x_197:
[----:B------:R-:W-:Y:S05]  /*9880*/  BRA `(.L_x_199) ;  /* 0xffffffe0006c7947 */ /* 0x000fea000383ffff */
.L_x_177:
[----:B0-----:R0:W1:Y:S02]  /*9890*/  SYNCS.PHASECHK.TRANS64.TRYWAIT P0, [R36+URZ+0x28], R37 ;  /* 0x00002825240075a7 */ /* 0x001064000800017f */
[----:B-1----:R-:W-:Y:S05]  /*98a0*/  @!P0 NANOSLEEP.SYNCS 0x989680 ;  /* 0x009896800000895d */ /* 0x002fea0003900000 */
[----:B------:R-:W1:Y:S02]  /*98b0*/  @!P0 SYNCS.PHASECHK.TRANS64 P0, [R36+URZ+0x28], R37 ;  /* 0x00002825240085a7 */ /* 0x000e64000800007f */
[----:B-1----:R-:W-:Y:S05]  /*98c0*/  @!P0 BRA `(.L_x_177) ;  /* 0xfffffffc00f08947 */ /* 0x002fea000383ffff */
[----:B------:R-:W-:Y:S05]  /*98d0*/  BRA `(.L_x_200) ;  /* 0xffffffe400cc7947 */ /* 0x000fea000383ffff */
.L_x_186:
[----:B------:R-:W-:Y:S01]  /*98e0*/  BSSY B0, `(.L_x_201) ;  /* 0x0000006000007945 */ /* 0x000fe20003800000 */
[----:B------:R-:W-:-:S07]  /*98f0*/  IMAD.MOV.U32 R15, RZ, RZ, -0x1 ;  /* 0xffffffffff0f7424 */ /* 0x000fce00078e00ff */
[----:B-1----:R-:W-:Y:S05]  /*9900*/  WARPSYNC.COLLECTIVE R15, `(.L_x_202) ;  /* 0x000000000f0c7348 */ /* 0x002fea0003c00000 */
[----:B------:R-:W-:Y:S02]  /*9910*/  ELECT P6, UR62, PT ;  /* 0x00000000003e782f */ /* 0x000fe400038c0000 */
[----:B------:R-:W-:Y:S01]  /*9920*/  MOV R14, UR62 ;  /* 0x0000003e000e7c02 */ /* 0x000fe20008000f00 */
[----:B-1----:R-:W-:Y:S10]  /*9930*/  ENDCOLLECTIVE ;  /* 0x000000000000791b */ /* 0x002ff40003800000 */
.L_x_202:
[----:B------:R-:W-:Y:S05]  /*9940*/  BSYNC B0 ;  /* 0x0000000000007941 */ /* 0x000fea0003800000 */
.L_x_201:
[----:B------:R-:W-:Y:S05]  /*9950*/  BRA `(.L_x_203) ;  /* 0xfffffff800707947 */ /* 0x000fea000383ffff */
.L_x_190:
[----:B0-----:R0:W1:Y:S02]  /*9960*/  SYNCS.PHASECHK.TRANS64.TRYWAIT P0, [R7+URZ], R4 ;  /* 0x00000004070075a7 */ /* 0x001064000800017f */
[----:B-1----:R-:W-:Y:S05]  /*9970*/  @!P0 NANOSLEEP.SYNCS 0x989680 ;  /* 0x009896800000895d */ /* 0x002fea0003900000 */
[----:B------:R-:W1:Y:S02]  /*9980*/  @!P0 SYNCS.PHASECHK.TRANS64 P0, [R7+URZ], R4 ;  /* 0x00000004070085a7 */ /* 0x000e64000800007f */
[----:B-1----:R-:W-:Y:S05]  /*9990*/  @!P0 BRA `(.L_x_190) ;  /* 0xfffffffc00f08947 */ /* 0x002fea000383ffff */
[----:B------:R-:W-:Y:S05]  /*99a0*/  BRA `(.L_x_204) ;  /* 0xfffffff800bc7947 */ /* 0x000fea000383ffff */
.L_x_191:
[----:B0-----:R0:W1:Y:S02]  /*99b0*/  SYNCS.PHASECHK.TRANS64.TRYWAIT P0, [R8+URZ], R5 ;  /* 0x00000005080075a7 */ /* 0x001064000800017f */
[----:B-1----:R-:W-:Y:S05]  /*99c0*/  @!P0 NANOSLEEP.SYNCS 0x989680 ;  /* 0x009896800000895d */ /* 0x002fea0003900000 */
[----:B------:R-:W1:Y:S02]  /*99d0*/  @!P0 SYNCS.PHASECHK.TRANS64 P0, [R8+URZ], R5 ;  /* 0x00000005080085a7 */ /* 0x000e64000800007f */
[----:B-1----:R-:W-:Y:S05]  /*99e0*/  @!P0 BRA `(.L_x_191) ;  /* 0xfffffffc00f08947 */ /* 0x002fea000383ffff */
[----:B------:R-:W-:Y:S05]  /*99f0*/  BRA `(.L_x_205) ;  /* 0xfffffff800cc7947 */ /* 0x000fea000383ffff */
.L_x_192:
[----:B0-----:R0:W1:Y:S02]  /*9a00*/  SYNCS.PHASECHK.TRANS64.TRYWAIT P0, [R9+URZ], R4 ;  /* 0x00000004090075a7 */ /* 0x001064000800017f */
[----:B-1----:R-:W-:Y:S05]  /*9a10*/  @!P0 NANOSLEEP.SYNCS 0x989680 ;  /* 0x009896800000895d */ /* 0x002fea0003900000 */
[----:B------:R-:W1:Y:S02]  /*9a20*/  @!P0 SYNCS.PHASECHK.TRANS64 P0, [R9+URZ], R4 ;  /* 0x00000004090085a7 */ /* 0x000e64000800007f */
[----:B-1----:R-:W-:Y:S05]  /*9a30*/  @!P0 BRA `(.L_x_192) ;  /* 0xfffffffc00f08947 */ /* 0x002fea000383ffff */
[----:B------:R-:W-:Y:S05]  /*9a40*/  BRA `(.L_x_206) ;  /* 0xfffffff800dc7947 */ /* 0x000fea000383ffff */
.L_x_193:
[----:B0-----:R0:W1:Y:S02]  /*9a50*/  SYNCS.PHASECHK.TRANS64.TRYWAIT P0, [R6+URZ], R5 ;  /* 0x00000005060075a7 */ /* 0x001064000800017f */
[----:B-1----:R-:W-:Y:S05]  /*9a60*/  @!P0 NANOSLEEP.SYNCS 0x989680 ;  /* 0x009896800000895d */ /* 0x002fea0003900000 */
[----:B------:R-:W1:Y:S02]  /*9a70*/  @!P0 SYNCS.PHASECHK.TRANS64 P0, [R6+URZ], R5 ;  /* 0x00000005060085a7 */ /* 0x000e64000800007f */
[----:B-1----:R-:W-:Y:S05]  /*9a80*/  @!P0 BRA `(.L_x_193) ;  /* 0xfffffffc00f08947 */ /* 0x002fea000383ffff */
[----:B------:R-:W-:Y:S05]  /*9a90*/  BRA `(.L_x_207) ;  /* 0xfffffff800e47947 */ /* 0x000fea000383ffff */
.L_x_208:
[----:B------:R-:W-:-:S00]  /*9aa0*/  BRA `(.L_x_208) ;  /* 0xfffffffc00fc7947 */ /* 0x000fc0000383ffff */
[----:B------:R-:W-:-:S00]  /*9ab0*/  NOP ;  /* 0x0000000000007918 */ /* 0x000fc00000000000 */
        /* <DEDUP_REMOVED lines=12> */
.L_x_209:


//--------------------- .nv.global.init           --------------------------
	.section	.nv.global.init,"aw",@progbits
.nv.global.init:
	.type		$str$24,@object
	.size		$str$24,($str$25 - $str$24)
$str$24:
        /*0000*/ 	.byte	0x28, 0x61, 0x64, 0x64, 0x72, 0x65, 0x73, 0x73, 0x20, 0x26, 0x20, 0x6d, 0x61, 0x73, 0x6b, 0x29
        /*0010*/ 	.byte	0x20, 0x3d, 0x3d, 0x20, 0x30, 0x00
	.type		$str$25,@object
	.size		$str$25,(__unnamed_1 - $str$25)
$str$25:
        /*0016*/ 	.byte	0x2f, 0x74, 0x6d, 0x70, 0x2f, 0x63, 0x75, 0x74, 0x6c, 0x61, 0x73, 0x73, 0x5f, 0x73, 0x77, 0x65
        /*0026*/ 	.byte	0x65, 0x70, 0x5f, 0x73, 0x72, 0x63, 0x2f, 0x69, 0x6e, 0x63, 0x6c, 0x75, 0x64, 0x65, 0x2f, 0x63
        /*0036*/ 	.byte	0x75, 0x74, 0x65, 0x2f, 0x70, 0x6f, 0x69, 0x6e, 0x74, 0x65, 0x72, 0x5f, 0x66, 0x6c, 0x61, 0x67
        /*0046*/ 	.byte	0x67, 0x65, 0x64, 0x2e, 0x68, 0x70, 0x70, 0x00
	.type		__unnamed_1,@object
	.size		__unnamed_1,(__unnamed_2 - __unnamed_1)
__unnamed_1:
        /* <DEDUP_REMOVED lines=28> */
        /*020e*/ 	.byte	0x38, 0x31, 0x39, 0x32, 0x3e, 0x3e, 0x3e, 0x3e, 0x3e, 0x20, 0x26, 0x5d, 0x00
	.type		__unnamed_2,@object
	.size		__unnamed_2,(.L_1 - __unnamed_2)
__unnamed_2:
        /* <DEDUP_REMOVED lines=29> */
.L_1:


//--------------------- .nv.shared._ZN7cutlass13device_kernelINS_4gemm6kernel13GemmUniversalIN4cute5tupleIJiiiiEEENS1_10collective13CollectiveMmaINS1_39MainloopSm90TmaGmmaRmemAWarpSpecializedILi5ENS5_IJNS4_1CILi1EEESB_SB_EEENS1_35KernelTmaWarpSpecializedCooperativeEEENS5_IJNSA_ILi256EEENSA_ILi64EEENSA_ILi32EEEEEEfNS5_IJlSB_lEEEfNS5_IJSB_llEEENS4_8TiledMMAINS4_8MMA_AtomIJNS4_4SM904GMMA29MMA_64x64x8_F32TF32TF32_RS_TNILNSO_7ScaleInE1ELSQ_1EEEEEENS4_6LayoutINS5_IJNSA_ILi2EEESB_SB_EEENS5_IJSB_NSA_ILi0EEESW_EEEEENS5_IJNS4_10UnderscoreESZ_SZ_EEEEENS4_13SM90_TMA_LOADENS4_14ComposedLayoutINS4_7SwizzleILi3ELi4ELi3EEENS4_18smem_ptr_flag_bitsILi32EEENST_INS5_IJNSA_ILi8EEESH_EEENS5_IJSH_SB_EEEEEEEvNS4_8identityES12_NS13_INS14_ILi1ELi4ELi3EEES17_NST_INS5_IJS18_S18_EEENS5_IJSB_S18_EEEEEEENS4_9Copy_AtomIJNS4_39AutoVectorizingCopyWithAssumedAlignmentILi128EEEfEEES1D_EENS_8epilogue10collective6detail29Sm90TmaWarpSpecializedAdapterINS1P_15DefaultEpilogueIfSJ_SJ_NS1O_6thread17LinearCombinationIfLi1EffLNS1T_9ScaleType4KindE0ELNS_15FloatRoundStyleE2EfEENS1_15EpilogueDefaultEEEEEvvEEEEvNT_6ParamsE --------------------------
	.section	.nv.shared._ZN7cutlass13device_kernelINS_4gemm6kernel13GemmUniversalIN4cute5tupleIJiiiiEEENS1_10collective13CollectiveMmaINS1_39MainloopSm90TmaGmmaRmemAWarpSpecializedILi5ENS5_IJNS4_1CILi1EEESB_SB_EEENS1_35KernelTmaWarpSpecializedCooperativeEEENS5_IJNSA_ILi256EEENSA_ILi64EEENSA_ILi32EEEEEEfNS5_IJlSB_lEEEfNS5_IJSB_llEEENS4_8TiledMMAINS4_8MMA_AtomIJNS4_4SM904GMMA29MMA_64x64x8_F32TF32TF32_RS_TNILNSO_7ScaleInE1ELSQ_1EEEEEENS4_6LayoutINS5_IJNSA_ILi2EEESB_SB_EEENS5_IJSB_NSA_ILi0EEESW_EEEEENS5_IJNS4_10UnderscoreESZ_SZ_EEEEENS4_13SM90_TMA_LOADENS4_14ComposedLayoutINS4_7SwizzleILi3ELi4ELi3EEENS4_18smem_ptr_flag_bitsILi32EEENST_INS5_IJNSA_ILi8EEESH_EEENS5_IJSH_SB_EEEEEEEvNS4_8identityES12_NS13_INS14_ILi1ELi4ELi3EEES17_NST_INS5_IJS18_S18_EEENS5_IJSB_S18_EEEEEEENS4_9Copy_AtomIJNS4_39AutoVectorizingCopyWithAssumedAlignmentILi128EEEfEEES1D_EENS_8epilogue10collective6detail29Sm90TmaWarpSpecializedAdapterINS1P_15DefaultEpilogueIfSJ_SJ_NS1O_6thread17LinearCombinationIfLi1EffLNS1T_9ScaleType4KindE0ELNS_15FloatRoundStyleE2EfEENS1_15EpilogueDefaultEEEEEvvEEEEvNT_6ParamsE,"aw",@nobits
	.sectionflags	@""
	.align	16
	.zero		1024


//--------------------- .nv.shared.reserved.0     --------------------------
	.section	.nv.shared.reserved.0,"aw",@nobits
	.weak		__nv_reservedSMEM_offset_0_alias
	.size		__nv_reservedSMEM_offset_0_alias, 0, 0
	.other		__nv_reservedSMEM_offset_0_alias,@"STO_CUDA_RESERVED_SHARED STV_DEFAULT"
__nv_reservedSMEM_offset_0_alias:
	.zero		0


//--------------------- .nv.global                --------------------------
	.section	.nv.global,"aw",@nobits
.nv.global:
	.type		_ZN40_INTERNAL_11665660_4_k_cu_eda8d0ca_154764cute1_E,@object
	.size		_ZN40_INTERNAL_11665660_4_k_cu_eda8d0ca_154764cute1_E,(_ZN40_INTERNAL_11665660_4_k_cu_eda8d0ca_154764cuda3std3__45__cpo6cbeginE - _ZN40_INTERNAL_11665660_4_k_cu_eda8d0ca_154764cute1_E)
_ZN40_INTERNAL_11665660_4_k_cu_eda8d0ca_154764cute1_E:
	.zero		1
	.type		_ZN40_INTERNAL_11665660_4_k_cu_eda8d0ca_154764cuda3std3__45__cpo6cbeginE,@object
	.size		_ZN40_INTERNAL_11665660_4_k_cu_eda8d0ca_154764cuda3std3__45__cpo6cbeginE,(_ZN40_INTERNAL_11665660_4_k_cu_eda8d0ca_154764cuda3std3__48in_placeE - _ZN40_INTERNAL_11665660_4_k_cu_eda8d0ca_154764cuda3std3__45__cpo6cbeginE)
_ZN40_INTERNAL_11665660_4_k_cu_eda8d0ca_154764cuda3std3__45__cpo6cbeginE:
	.zero		1
	.type		_ZN40_INTERNAL_11665660_4_k_cu_eda8d0ca_154764cuda3std3__48in_placeE,@object
	.size		_ZN40_INTERNAL_11665660_4_k_cu_eda8d0ca_154764cuda3std3__48in_placeE,(_ZN40_INTERNAL_11665660_4_k_cu_eda8d0ca_154764cuda3std6ranges3__45__cpo9iter_moveE - _ZN40_INTERNAL_11665660_4_k_cu_eda8d0ca_154764cuda3std3__48in_placeE)
_ZN40_INTERNAL_11665660_4_k_cu_eda8d0ca_154764cuda3std3__48in_placeE:
	.zero		1
	.type		_ZN40_INTERNAL_11665660_4_k_cu_eda8d0ca_154764cuda3std6ranges3__45__cpo9iter_moveE,@object
	.size		_ZN40_INTERNAL_11665660_4_k_cu_eda8d0ca_154764cuda3std6ranges3__45__cpo9iter_moveE,(_ZN40_INTERNAL_11665660_4_k_cu_eda8d0ca_154764cuda3std3__45__cpo5beginE - _ZN40_INTERNAL_11665660_4_k_cu_eda8d0ca_154764cuda3std6ranges3__45__cpo9iter_moveE)
_ZN40_INTERNAL_11665660_4_k_cu_eda8d0ca_154764cuda3std6ranges3__45__cpo9iter_moveE:
	.zero		1
	.type		_ZN40_INTERNAL_11665660_4_k_cu_eda8d0ca_154764cuda3std3__45__cpo5beginE,@object
	.size		_ZN40_INTERNAL_11665660_4_k_cu_eda8d0ca_154764cuda3std3__45__cpo5beginE,(_ZN40_INTERNAL_11665660_4_k_cu_eda8d0ca_154764cuda3std3__442_GLOBAL__N__11665660_4_k_cu_eda8d0ca_154766ignoreE - _ZN40_INTERNAL_11665660_4_k_cu_eda8d0ca_154764cuda3std3__45__cpo5beginE)
_ZN40_INTERNAL_11665660_4_k_cu_eda8d0ca_154764cuda3std3__45__cpo5beginE:
	.zero		1
	.type		_ZN40_INTERNAL_11665660_4_k_cu_eda8d0ca_154764cuda3std3__442_GLOBAL__N__11665660_4_k_cu_eda8d0ca_154766ignoreE,@object
	.size		_ZN40_INTERNAL_11665660_4_k_cu_eda8d0ca_154764cuda3std3__442_GLOBAL__N__11665660_4_k_cu_eda8d0ca_154766ignoreE,(_ZN40_INTERNAL_11665660_4_k_cu_eda8d0ca_154764cute7productE - _ZN40_INTERNAL_11665660_4_k_cu_eda8d0ca_154764cuda3std3__442_GLOBAL__N__11665660_4_k_cu_eda8d0ca_154766ignoreE)
_ZN40_INTERNAL_11665660_4_k_cu_eda8d0ca_154764cuda3std3__442_GLOBAL__N__11665660_4_k_cu_eda8d0ca_154766ignoreE:
	.zero		1
	.type		_ZN40_INTERNAL_11665660_4_k_cu_eda8d0ca_154764cute7productE,@object
	.size		_ZN40_INTERNAL_11665660_4_k_cu_eda8d0ca_154764cute7productE,(_ZN40_INTERNAL_11665660_4_k_cu_eda8d0ca_154764cuda3std3__45__cpo3endE - _ZN40_INTERNAL_11665660_4_k_cu_eda8d0ca_154764cute7productE)
_ZN40_INTERNAL_11665660_4_k_cu_eda8d0ca_154764cute7productE:
	.zero		1
	.type		_ZN40_INTERNAL_11665660_4_k_cu_eda8d0ca_154764cuda3std3__45__cpo3endE,@object
	.size		_ZN40_INTERNAL_11665660_4_k_cu_eda8d0ca_154764cuda3std3__45__cpo3endE,(_ZN40_INTERNAL_11665660_4_k_cu_eda8d0ca_154764cuda3std3__419piecewise_constructE - _ZN40_INTERNAL_11665660_4_k_cu_eda8d0ca_154764cuda3std3__45__cpo3endE)
_ZN40_INTERNAL_11665660_4_k_cu_eda8d0ca_154764cuda3std3__45__cpo3endE:
	.zero		1
	.type		_ZN40_INTERNAL_11665660_4_k_cu_eda8d0ca_154764cuda3std3__419piecewise_constructE,@object
	.size		_ZN40_INTERNAL_11665660_4_k_cu_eda8d0ca_154764cuda3std3__419piecewise_constructE,(_ZN40_INTERNAL_11665660_4_k_cu_eda8d0ca_154764cuda3std3__45__cpo4cendE - _ZN40_INTERNAL_11665660_4_k_cu_eda8d0ca_154764cuda3std3__419piecewise_constructE)
_ZN40_INTERNAL_11665660_4_k_cu_eda8d0ca_154764cuda3std3__419piecewise_constructE:
	.zero		1
	.type		_ZN40_INTERNAL_11665660_4_k_cu_eda8d0ca_154764cuda3std3__45__cpo4cendE,@object
	.size		_ZN40_INTERNAL_11665660_4_k_cu_eda8d0ca_154764cuda3std3__45__cpo4cendE,(_ZN40_INTERNAL_11665660_4_k_cu_eda8d0ca_154764cuda3std6ranges3__45__cpo4swapE - _ZN40_INTERNAL_11665660_4_k_cu_eda8d0ca_154764cuda3std3__45__cpo4cendE)
_ZN40_INTERNAL_11665660_4_k_cu_eda8d0ca_154764cuda3std3__45__cpo4cendE:
	.zero		1
	.type		_ZN40_INTERNAL_11665660_4_k_cu_eda8d0ca_154764cuda3std6ranges3__45__cpo4swapE,@object
	.size		_ZN40_INTERNAL_11665660_4_k_cu_eda8d0ca_154764cuda3std6ranges3__45__cpo4swapE,(.L_9 - _ZN40_INTERNAL_11665660_4_k_cu_eda8d0ca_154764cuda3std6ranges3__45__cpo4swapE)
_ZN40_INTERNAL_11665660_4_k_cu_eda8d0ca_154764cuda3std6ranges3__45__cpo4swapE:
	.zero		1
.L_9:


//--------------------- .nv.constant0._ZN7cutlass13device_kernelINS_4gemm6kernel13GemmUniversalIN4cute5tupleIJiiiiEEENS1_10collective13CollectiveMmaINS1_39MainloopSm90TmaGmmaRmemAWarpSpecializedILi5ENS5_IJNS4_1CILi1EEESB_SB_EEENS1_35KernelTmaWarpSpecializedCooperativeEEENS5_IJNSA_ILi256EEENSA_ILi64EEENSA_ILi32EEEEEEfNS5_IJlSB_lEEEfNS5_IJSB_llEEENS4_8TiledMMAINS4_8MMA_AtomIJNS4_4SM904GMMA29MMA_64x64x8_F32TF32TF32_RS_TNILNSO_7ScaleInE1ELSQ_1EEEEEENS4_6LayoutINS5_IJNSA_ILi2EEESB_SB_EEENS5_IJSB_NSA_ILi0EEESW_EEEEENS5_IJNS4_10UnderscoreESZ_SZ_EEEEENS4_13SM90_TMA_LOADENS4_14ComposedLayoutINS4_7SwizzleILi3ELi4ELi3EEENS4_18smem_ptr_flag_bitsILi32EEENST_INS5_IJNSA_ILi8EEESH_EEENS5_IJSH_SB_EEEEEEEvNS4_8identityES12_NS13_INS14_ILi1ELi4ELi3EEES17_NST_INS5_IJS18_S18_EEENS5_IJSB_S18_EEEEEEENS4_9Copy_AtomIJNS4_39AutoVectorizingCopyWithAssumedAlignmentILi128EEEfEEES1D_EENS_8epilogue10collective6detail29Sm90TmaWarpSpecializedAdapterINS1P_15DefaultEpilogueIfSJ_SJ_NS1O_6thread17LinearCombinationIfLi1EffLNS1T_9ScaleType4KindE0ELNS_15FloatRoundStyleE2EfEENS1_15EpilogueDefaultEEEEEvvEEEEvNT_6ParamsE --------------------------
	.section	.nv.constant0._ZN7cutlass13device_kernelINS_4gemm6kernel13GemmUniversalIN4cute5tupleIJiiiiEEENS1_10collective13CollectiveMmaINS1_39MainloopSm90TmaGmmaRmemAWarpSpecializedILi5ENS5_IJNS4_1CILi1EEESB_SB_EEENS1_35KernelTmaWarpSpecializedCooperativeEEENS5_IJNSA_ILi256EEENSA_ILi64EEENSA_ILi32EEEEEEfNS5_IJlSB_lEEEfNS5_IJSB_llEEENS4_8TiledMMAINS4_8MMA_AtomIJNS4_4SM904GMMA29MMA_64x64x8_F32TF32TF32_RS_TNILNSO_7ScaleInE1ELSQ_1EEEEEENS4_6LayoutINS5_IJNSA_ILi2EEESB_SB_EEENS5_IJSB_NSA_ILi0EEESW_EEEEENS5_IJNS4_10UnderscoreESZ_SZ_EEEEENS4_13SM90_TMA_LOADENS4_14ComposedLayoutINS4_7SwizzleILi3ELi4ELi3EEENS4_18smem_ptr_flag_bitsILi32EEENST_INS5_IJNSA_ILi8EEESH_EEENS5_IJSH_SB_EEEEEEEvNS4_8identityES12_NS13_INS14_ILi1ELi4ELi3EEES17_NST_INS5_IJS18_S18_EEENS5_IJSB_S18_EEEEEEENS4_9Copy_AtomIJNS4_39AutoVectorizingCopyWithAssumedAlignmentILi128EEEfEEES1D_EENS_8epilogue10collective6detail29Sm90TmaWarpSpecializedAdapterINS1P_15DefaultEpilogueIfSJ_SJ_NS1O_6thread17LinearCombinationIfLi1EffLNS1T_9ScaleType4KindE0ELNS_15FloatRoundStyleE2EfEENS1_15EpilogueDefaultEEEEEvvEEEEvNT_6ParamsE,"a",@progbits
	.sectionflags	@""
	.align	4
.nv.constant0._ZN7cutlass13device_kernelINS_4gemm6kernel13GemmUniversalIN4cute5tupleIJiiiiEEENS1_10collective13CollectiveMmaINS1_39MainloopSm90TmaGmmaRmemAWarpSpecializedILi5ENS5_IJNS4_1CILi1EEESB_SB_EEENS1_35KernelTmaWarpSpecializedCooperativeEEENS5_IJNSA_ILi256EEENSA_ILi64EEENSA_ILi32EEEEEEfNS5_IJlSB_lEEEfNS5_IJSB_llEEENS4_8TiledMMAINS4_8MMA_AtomIJNS4_4SM904GMMA29MMA_64x64x8_F32TF32TF32_RS_TNILNSO_7ScaleInE1ELSQ_1EEEEEENS4_6LayoutINS5_IJNSA_ILi2EEESB_SB_EEENS5_IJSB_NSA_ILi0EEESW_EEEEENS5_IJNS4_10UnderscoreESZ_SZ_EEEEENS4_13SM90_TMA_LOADENS4_14ComposedLayoutINS4_7SwizzleILi3ELi4ELi3EEENS4_18smem_ptr_flag_bitsILi32EEENST_INS5_IJNSA_ILi8EEESH_EEENS5_IJSH_SB_EEEEEEEvNS4_8identityES12_NS13_INS14_ILi1ELi4ELi3EEES17_NST_INS5_IJS18_S18_EEENS5_IJSB_S18_EEEEEEENS4_9Copy_AtomIJNS4_39AutoVectorizingCopyWithAssumedAlignmentILi128EEEfEEES1D_EENS_8epilogue10collective6detail29Sm90TmaWarpSpecializedAdapterINS1P_15DefaultEpilogueIfSJ_SJ_NS1O_6thread17LinearCombinationIfLi1EffLNS1T_9ScaleType4KindE0ELNS_15FloatRoundStyleE2EfEENS1_15EpilogueDefaultEEEEEvvEEEEvNT_6ParamsE:
	.zero		1664


//--------------------- SYMBOLS --------------------------

	.type		.nv.reservedSmem.offset0,@object
	.size		.nv.reservedSmem.offset0,0x4
	.type		__assertfail,@function
